	.target	sm_90a

	.elftype	@"ET_EXEC"


//--------------------- .note.nv.tkinfo           --------------------------
	.section	.note.nv.tkinfo,"",@"SHT_NOTE"
	.sectionflags	@"SHF_NOTE_NV_TKINFO"
	.tkinfo
        /*0018*/ 	.word	0x00000002
        /*0030*/ 	.string	""
        /*0030*/ 	.string	"ptxas"
        /*0030*/ 	.string	"Cuda compilation tools, release 13.0, V13.0.88"
        /*0030*/ 	.string	"Build cuda_13.0.r13.0/compiler.36424714_0"
        /*0030*/ 	.string	"-arch sm_90a -m 64 "



//--------------------- .note.nv.cuinfo           --------------------------
	.section	.note.nv.cuinfo,"",@"SHT_NOTE"
	.sectionflags	@"SHF_NOTE_NV_CUINFO"
        /*0018*/ 	.short	0x0002
        /*001a*/ 	.short	0x005a
        /*001c*/ 	.short	0x0082
	.zero		2


//--------------------- .nv.info                  --------------------------
	.section	.nv.info,"",@"SHT_CUDA_INFO"
	.align	4


	//----- nvinfo : EIATTR_REGCOUNT
	.align		4
        /*0000*/ 	.byte	0x04, 0x2f
        /*0002*/ 	.short	(.L_16 - .L_15)
	.align		4
.L_15:
        /*0004*/ 	.word	index@(_ZN7cutlass13device_kernelINS_4fmha6kernel28FmhaKernelTmaWarpSpecializedINS1_10collective30FmhaMainloopTmaWarpSpecializedINS_6half_tEffN4cute5tupleIJNS7_1CILi128EEESA_SA_EEENS8_IJiNS9_ILi1EEENS8_IJiiEEEEEESE_SE_NS4_13DefaultFusionEJEEENS4_15FmhaFwdEpilogueIS6_fNS8_IJNS9_ILi64EEESA_SA_EEEEENS2_23IndividualTileSchedulerEJEEEEEvNT_6ParamsE)
        /*0008*/ 	.word	0x000000a8


	//----- nvinfo : EIATTR_FRAME_SIZE
	.align		4
.L_16:
        /*000c*/ 	.byte	0x04, 0x11
        /*000e*/ 	.short	(.L_18 - .L_17)
	.align		4
.L_17:
        /*0010*/ 	.word	index@($__internal_0_$__cuda_sm20_rcp_rn_f32_slowpath)
        /*0014*/ 	.word	0x00000000


	//----- nvinfo : EIATTR_FRAME_SIZE
	.align		4
.L_18:
        /*0018*/ 	.byte	0x04, 0x11
        /*001a*/ 	.short	(.L_20 - .L_19)
	.align		4
.L_19:
        /*001c*/ 	.word	index@(_ZN7cutlass13device_kernelINS_4fmha6kernel28FmhaKernelTmaWarpSpecializedINS1_10collective30FmhaMainloopTmaWarpSpecializedINS_6half_tEffN4cute5tupleIJNS7_1CILi128EEESA_SA_EEENS8_IJiNS9_ILi1EEENS8_IJiiEEEEEESE_SE_NS4_13DefaultFusionEJEEENS4_15FmhaFwdEpilogueIS6_fNS8_IJNS9_ILi64EEESA_SA_EEEEENS2_23IndividualTileSchedulerEJEEEEEvNT_6ParamsE)
        /*0020*/ 	.word	0x00000000


	//----- nvinfo : EIATTR_MIN_STACK_SIZE
	.align		4
.L_20:
        /*0024*/ 	.byte	0x04, 0x12
        /*0026*/ 	.short	(.L_22 - .L_21)
	.align		4
.L_21:
        /*0028*/ 	.word	index@(_ZN7cutlass13device_kernelINS_4fmha6kernel28FmhaKernelTmaWarpSpecializedINS1_10collective30FmhaMainloopTmaWarpSpecializedINS_6half_tEffN4cute5tupleIJNS7_1CILi128EEESA_SA_EEENS8_IJiNS9_ILi1EEENS8_IJiiEEEEEESE_SE_NS4_13DefaultFusionEJEEENS4_15FmhaFwdEpilogueIS6_fNS8_IJNS9_ILi64EEESA_SA_EEEEENS2_23IndividualTileSchedulerEJEEEEEvNT_6ParamsE)
        /*002c*/ 	.word	0x00000000
.L_22:


//--------------------- .nv.compat                --------------------------
	.section	.nv.compat,"",@"SHT_CUDA_COMPAT_INFO"
	.align	4
        /*0000*/ 	.byte	0x02, 0x09, 0x01, 0x00, 0x02, 0x02, 0x04, 0x00, 0x02, 0x05, 0x05, 0x00, 0x03, 0x07, 0x01, 0x01
        /*0010*/ 	.byte	0x02, 0x03, 0x01, 0x00, 0x02, 0x06, 0x01, 0x00, 0x04, 0x0b, 0x08, 0x00, 0x00, 0x00, 0x00, 0x00
        /*0020*/ 	.byte	0x00, 0x00, 0x00, 0x00


//--------------------- .nv.info._ZN7cutlass13device_kernelINS_4fmha6kernel28FmhaKernelTmaWarpSpecializedINS1_10collective30FmhaMainloopTmaWarpSpecializedINS_6half_tEffN4cute5tupleIJNS7_1CILi128EEESA_SA_EEENS8_IJiNS9_ILi1EEENS8_IJiiEEEEEESE_SE_NS4_13DefaultFusionEJEEENS4_15FmhaFwdEpilogueIS6_fNS8_IJNS9_ILi64EEESA_SA_EEEEENS2_23IndividualTileSchedulerEJEEEEEvNT_6ParamsE --------------------------
	.section	.nv.info._ZN7cutlass13device_kernelINS_4fmha6kernel28FmhaKernelTmaWarpSpecializedINS1_10collective30FmhaMainloopTmaWarpSpecializedINS_6half_tEffN4cute5tupleIJNS7_1CILi128EEESA_SA_EEENS8_IJiNS9_ILi1EEENS8_IJiiEEEEEESE_SE_NS4_13DefaultFusionEJEEENS4_15FmhaFwdEpilogueIS6_fNS8_IJNS9_ILi64EEESA_SA_EEEEENS2_23IndividualTileSchedulerEJEEEEEvNT_6ParamsE,"",@"SHT_CUDA_INFO"
	.sectionflags	@""
	.align	4


	//----- nvinfo : EIATTR_CUDA_API_VERSION
	.align		4
        /*0000*/ 	.byte	0x04, 0x37
        /*0002*/ 	.short	(.L_24 - .L_23)
.L_23:
        /*0004*/ 	.word	0x00000082


	//----- nvinfo : EIATTR_KPARAM_INFO
	.align		4
.L_24:
        /*0008*/ 	.byte	0x04, 0x17
        /*000a*/ 	.short	(.L_26 - .L_25)
.L_25:
        /*000c*/ 	.word	0x00000000
        /*0010*/ 	.short	0x0000
        /*0012*/ 	.short	0x0070
        /*0014*/ 	.byte	0x00, 0xf0, 0x01, 0x20


	//----- nvinfo : EIATTR_SPARSE_MMA_MASK
	.align		4
.L_26:
        /*0018*/ 	.byte	0x03, 0x50
        /*001a*/ 	.short	0x0000


	//----- nvinfo : EIATTR_MAXREG_COUNT
	.align		4
        /*001c*/ 	.byte	0x03, 0x1b
        /*001e*/ 	.short	0x00a8


	//----- nvinfo : EIATTR_NUM_BARRIERS
	.align		4
        /*0020*/ 	.byte	0x02, 0x4c
        /*0022*/ 	.byte	0x02
	.zero		1


	//----- nvinfo : EIATTR_EXTERNS
	.align		4
        /*0024*/ 	.byte	0x04, 0x0f
        /*0026*/ 	.short	(.L_28 - .L_27)


	//   ....[0]....
	.align		4
.L_27:
        /*0028*/ 	.word	index@(__assertfail)


	//----- nvinfo : EIATTR_MERCURY_ISA_VERSION
	.align		4
.L_28:
        /*002c*/ 	.byte	0x03, 0x5f
        /*002e*/ 	.short	0x0101


	//----- nvinfo : EIATTR_INT_WARP_WIDE_INSTR_OFFSETS
	.align		4
        /*0030*/ 	.byte	0x04, 0x31
        /*0032*/ 	.short	(.L_30 - .L_29)


	//   ....[0]....
.L_29:
        /*0034*/ 	.word	0x000006f0


	//   ....[1]....
        /*0038*/ 	.word	0x00000700


	//   ....[2]....
        /*003c*/ 	.word	0x00000710


	//   ....[3]....
        /*0040*/ 	.word	0x00000720


	//   ....[4]....
        /*0044*/ 	.word	0x00000790


	//----- nvinfo : EIATTR_COOP_GROUP_MASK_REGIDS
	.align		4
.L_30:
        /*0048*/ 	.byte	0x04, 0x29
        /*004a*/ 	.short	(.L_32 - .L_31)


	//   ....[0]....
.L_31:
        /*004c*/ 	.word	0xffffffff


	//   ....[1]....
        /*0050*/ 	.word	0xffffffff


	//   ....[2]....
        /*0054*/ 	.word	0xffffffff


	//   ....[3]....
        /*0058*/ 	.word	0xffffffff


	//   ....[4]....
        /*005c*/ 	.word	0xffffffff


	//   ....[5]....
        /*0060*/ 	.word	0xffffffff


	//   ....[6]....
        /*0064*/ 	.word	0xffffffff


	//   ....[7]....
        /*0068*/ 	.word	0xffffffff


	//   ....[8]....
        /*006c*/ 	.word	0xffffffff


	//   ....[9]....
        /*0070*/ 	.word	0xffffffff


	//   ....[10]....
        /*0074*/ 	.word	0xffffffff


	//   ....[11]....
        /*0078*/ 	.word	0xffffffff


	//   ....[12]....
        /*007c*/ 	.word	0xffffffff


	//   ....[13]....
        /*0080*/ 	.word	0xffffffff


	//   ....[14]....
        /*0084*/ 	.word	0xffffffff


	//   ....[15]....
        /*0088*/ 	.word	0xffffffff


	//   ....[16]....
        /*008c*/ 	.word	0xffffffff


	//   ....[17]....
        /*0090*/ 	.word	0xffffffff


	//----- nvinfo : EIATTR_COOP_GROUP_INSTR_OFFSETS
	.align		4
.L_32:
        /*0094*/ 	.byte	0x04, 0x28
        /*0096*/ 	.short	(.L_34 - .L_33)


	//   ....[0]....
.L_33:
        /*0098*/ 	.word	0x00000050


	//   ....[1]....
        /*009c*/ 	.word	0x00000080


	//   ....[2]....
        /*00a0*/ 	.word	0x000001b0


	//   ....[3]....
        /*00a4*/ 	.word	0x00000370


	//   ....[4]....
        /*00a8*/ 	.word	0x00000530


	//   ....[5]....
        /*00ac*/ 	.word	0x00000690


	//   ....[6]....
        /*00b0*/ 	.word	0x000015c0


	//   ....[7]....
        /*00b4*/ 	.word	0x00001650


	//   ....[8]....
        /*00b8*/ 	.word	0x000016a0


	//   ....[9]....
        /*00bc*/ 	.word	0x00001750


	//   ....[10]....
        /*00c0*/ 	.word	0x00003f30


	//   ....[11]....
        /*00c4*/ 	.word	0x00003f60


	//   ....[12]....
        /*00c8*/ 	.word	0x000046e0


	//   ....[13]....
        /*00cc*/ 	.word	0x00004800


	//   ....[14]....
        /*00d0*/ 	.word	0x00006580


	//   ....[15]....
        /*00d4*/ 	.word	0x000065b0


	//   ....[16]....
        /*00d8*/ 	.word	0x00006600


	//   ....[17]....
        /*00dc*/ 	.word	0x00006610


	//----- nvinfo : EIATTR_REG_RECONFIG
	.align		4
.L_34:
        /*00e0*/ 	.byte	0x01, 0x54
	.zero		2


	//----- nvinfo : EIATTR_SYSCALL_OFFSETS
	.align		4
        /*00e4*/ 	.byte	0x04, 0x46
        /*00e6*/ 	.short	(.L_36 - .L_35)


	//   ....[0]....
.L_35:
        /*00e8*/ 	.word	0x000071f0


	//   ....[1]....
        /*00ec*/ 	.word	0x00007350


	//----- nvinfo : EIATTR_MBARRIER_INSTR_OFFSETS
	.align		4
.L_36:
        /*00f0*/ 	.byte	0x04, 0x39
        /*00f2*/ 	.short	(.L_38 - .L_37)


	//   ....[0]....
.L_37:
        /*00f4*/ 	.word	0x00000320
        /*00f8*/ 	.word	0x000000ff
        /*00fc*/ 	.word	0x00030050
        /*0100*/ 	.short	0x0100
        /*0102*/ 	.byte	0x0b
	.zero		1


	//   ....[1]....
        /*0104*/ 	.word	0x00000330
        /*0108*/ 	.word	0x000000ff
        /*010c*/ 	.word	0x00030060
        /*0110*/ 	.short	0x0100
        /*0112*/ 	.byte	0x0b
	.zero		1


	//   ....[2]....
        /*0114*/ 	.word	0x00000340
        /*0118*/ 	.word	0x000000ff
        /*011c*/ 	.word	0x00030058
        /*0120*/ 	.short	0x0100
        /*0122*/ 	.byte	0x0b
	.zero		1


	//   ....[3]....
        /*0124*/ 	.word	0x00000350
        /*0128*/ 	.word	0x000000ff
        /*012c*/ 	.word	0x00030068
        /*0130*/ 	.short	0x0100
        /*0132*/ 	.byte	0x0b
	.zero		1


	//   ....[4]....
        /*0134*/ 	.word	0x00000480
        /*0138*/ 	.word	0x000000ff
        /*013c*/ 	.word	0x00030000
        /*0140*/ 	.short	0x0100
        /*0142*/ 	.byte	0x0b
	.zero		1


	//   ....[5]....
        /*0144*/ 	.word	0x00000490
        /*0148*/ 	.word	0x000000ff
        /*014c*/ 	.word	0x00030028
        /*0150*/ 	.short	0x0100
        /*0152*/ 	.byte	0x0b
	.zero		1


	//   ....[6]....
        /*0154*/ 	.word	0x000004a0
        /*0158*/ 	.word	0x000000ff
        /*015c*/ 	.word	0x00030008
        /*0160*/ 	.short	0x0100
        /*0162*/ 	.byte	0x0b
	.zero		1


	//   ....[7]....
        /*0164*/ 	.word	0x000004b0
        /*0168*/ 	.word	0x000000ff
        /*016c*/ 	.word	0x00030030
        /*0170*/ 	.short	0x0100
        /*0172*/ 	.byte	0x0b
	.zero		1


	//   ....[8]....
        /*0174*/ 	.word	0x000004c0
        /*0178*/ 	.word	0x000000ff
        /*017c*/ 	.word	0x00030010
        /*0180*/ 	.short	0x0100
        /*0182*/ 	.byte	0x0b
	.zero		1


	//   ....[9]....
        /*0184*/ 	.word	0x000004d0
        /*0188*/ 	.word	0x000000ff
        /*018c*/ 	.word	0x00030038
        /*0190*/ 	.short	0x0100
        /*0192*/ 	.byte	0x0b
	.zero		1


	//   ....[10]....
        /*0194*/ 	.word	0x000004e0
        /*0198*/ 	.word	0x000000ff
        /*019c*/ 	.word	0x00030018
        /*01a0*/ 	.short	0x0100
        /*01a2*/ 	.byte	0x0b
	.zero		1


	//   ....[11]....
        /*01a4*/ 	.word	0x000004f0
        /*01a8*/ 	.word	0x000000ff
        /*01ac*/ 	.word	0x00030040
        /*01b0*/ 	.short	0x0100
        /*01b2*/ 	.byte	0x0b
	.zero		1


	//   ....[12]....
        /*01b4*/ 	.word	0x00000500
        /*01b8*/ 	.word	0x000000ff
        /*01bc*/ 	.word	0x00030020
        /*01c0*/ 	.short	0x0100
        /*01c2*/ 	.byte	0x0b
	.zero		1


	//   ....[13]....
        /*01c4*/ 	.word	0x00000510
        /*01c8*/ 	.word	0x000000ff
        /*01cc*/ 	.word	0x00030048
        /*01d0*/ 	.short	0x0100
        /*01d2*/ 	.byte	0x0b
	.zero		1


	//   ....[14]....
        /*01d4*/ 	.word	0x00000640
        /*01d8*/ 	.word	0x000000ff
        /*01dc*/ 	.word	0x00030070
        /*01e0*/ 	.short	0x0100
        /*01e2*/ 	.byte	0x0b
	.zero		1


	//   ....[15]....
        /*01e4*/ 	.word	0x00000650
        /*01e8*/ 	.word	0x000000ff
        /*01ec*/ 	.word	0x00030080
        /*01f0*/ 	.short	0x0100
        /*01f2*/ 	.byte	0x0b
	.zero		1


	//   ....[16]....
        /*01f4*/ 	.word	0x00000660
        /*01f8*/ 	.word	0x000000ff
        /*01fc*/ 	.word	0x00030078
        /*0200*/ 	.short	0x0100
        /*0202*/ 	.byte	0x0b
	.zero		1


	//   ....[17]....
        /*0204*/ 	.word	0x00000670
        /*0208*/ 	.word	0x000000ff
        /*020c*/ 	.word	0x00030088
        /*0210*/ 	.short	0x0100
        /*0212*/ 	.byte	0x0b
	.zero		1


	//   ....[18]....
        /*0214*/ 	.word	0x000007b0
        /*0218*/ 	.word	0x000000ff
        /*021c*/ 	.word	0x00030090
        /*0220*/ 	.short	0x0100
        /*0222*/ 	.byte	0x08
	.zero		1


	//   ....[19]....
        /*0224*/ 	.word	0x000007c0
        /*0228*/ 	.word	0x000000ff
        /*022c*/ 	.word	0x00030098
        /*0230*/ 	.short	0x0100
        /*0232*/ 	.byte	0x08
	.zero		1


	//   ....[20]....
        /*0234*/ 	.word	0x000007d0
        /*0238*/ 	.word	0x000000ff
        /*023c*/ 	.word	0x000300a0
        /*0240*/ 	.short	0x0100
        /*0242*/ 	.byte	0x08
	.zero		1


	//   ....[21]....
        /*0244*/ 	.word	0x000007e0
        /*0248*/ 	.word	0x000000ff
        /*024c*/ 	.word	0x000300a8
        /*0250*/ 	.short	0x0100
        /*0252*/ 	.byte	0x08
	.zero		1


	//   ....[22]....
        /*0254*/ 	.word	0x000008e0
        /*0258*/ 	.word	0x000000ff
        /*025c*/ 	.word	0x000300c0
        /*0260*/ 	.short	0x0100
        /*0262*/ 	.byte	0x0b
	.zero		1


	//   ....[23]....
        /*0264*/ 	.word	0x000008f0
        /*0268*/ 	.word	0x000000ff
        /*026c*/ 	.word	0x000300e0
        /*0270*/ 	.short	0x0100
        /*0272*/ 	.byte	0x0b
	.zero		1


	//   ....[24]....
        /*0274*/ 	.word	0x00000900
        /*0278*/ 	.word	0x000000ff
        /*027c*/ 	.word	0x000300c8
        /*0280*/ 	.short	0x0100
        /*0282*/ 	.byte	0x0b
	.zero		1


	//   ....[25]....
        /*0284*/ 	.word	0x00000910
        /*0288*/ 	.word	0x000000ff
        /*028c*/ 	.word	0x000300e8
        /*0290*/ 	.short	0x0100
        /*0292*/ 	.byte	0x0b
	.zero		1


	//   ....[26]....
        /*0294*/ 	.word	0x00000920
        /*0298*/ 	.word	0x000000ff
        /*029c*/ 	.word	0x000300d0
        /*02a0*/ 	.short	0x0100
        /*02a2*/ 	.byte	0x0b
	.zero		1


	//   ....[27]....
        /*02a4*/ 	.word	0x00000930
        /*02a8*/ 	.word	0x000000ff
        /*02ac*/ 	.word	0x000300f0
        /*02b0*/ 	.short	0x0100
        /*02b2*/ 	.byte	0x0b
	.zero		1


	//   ....[28]....
        /*02b4*/ 	.word	0x00000940
        /*02b8*/ 	.word	0x000000ff
        /*02bc*/ 	.word	0x000300d8
        /*02c0*/ 	.short	0x0100
        /*02c2*/ 	.byte	0x0b
	.zero		1


	//   ....[29]....
        /*02c4*/ 	.word	0x00000950
        /*02c8*/ 	.word	0x000000ff
        /*02cc*/ 	.word	0x000300f8
        /*02d0*/ 	.short	0x0100
        /*02d2*/ 	.byte	0x0b
	.zero		1


	//   ....[30]....
        /*02d4*/ 	.word	0x00000d50
        /*02d8*/ 	.word	0x000000ff
        /*02dc*/ 	.word	0x00030050
        /*02e0*/ 	.short	0x010a
        /*02e2*/ 	.byte	0x08
	.zero		1


	//   ....[31]....
        /*02e4*/ 	.word	0x00000dc0
        /*02e8*/ 	.word	0x000000ff
        /*02ec*/ 	.word	0x00030000
        /*02f0*/ 	.short	0x010a
        /*02f2*/ 	.byte	0x25
	.zero		1


	//   ....[32]....
        /*02f4*/ 	.word	0x00000e30
        /*02f8*/ 	.word	0x000000ff
        /*02fc*/ 	.word	0x00000000
        /*0300*/ 	.short	0x010a
        /*0302*/ 	.byte	0x0a
	.zero		1


	//   ....[33]....
        /*0304*/ 	.word	0x000033f0
        /*0308*/ 	.word	0x00000000
        /*030c*/ 	.word	0x00000000
        /*0310*/ 	.short	0x0101
        /*0312*/ 	.byte	0x0b
	.zero		1


	//   ....[34]....
        /*0314*/ 	.word	0x00003560
        /*0318*/ 	.word	0x000000ff
        /*031c*/ 	.word	0x00030008
        /*0320*/ 	.short	0x010a
        /*0322*/ 	.byte	0x25
	.zero		1


	//   ....[35]....
        /*0324*/ 	.word	0x00003880
        /*0328*/ 	.word	0x000000ff
        /*032c*/ 	.word	0x00000000
        /*0330*/ 	.short	0x0101
        /*0332*/ 	.byte	0x0a
	.zero		1


	//   ....[36]....
        /*0334*/ 	.word	0x000039d0
        /*0338*/ 	.word	0x000000ff
        /*033c*/ 	.word	0x00030000
        /*0340*/ 	.short	0x010a
        /*0342*/ 	.byte	0x0a
	.zero		1


	//   ....[37]....
        /*0344*/ 	.word	0x00005ac0
        /*0348*/ 	.word	0x000000ff
        /*034c*/ 	.word	0x00030000
        /*0350*/ 	.short	0x010a
        /*0352*/ 	.byte	0x0b
	.zero		1


	//   ....[38]....
        /*0354*/ 	.word	0x000060d0
        /*0358*/ 	.word	0x000000ff
        /*035c*/ 	.word	0x00030000
        /*0360*/ 	.short	0x010a
        /*0362*/ 	.byte	0x0b
	.zero		1


	//   ....[39]....
        /*0364*/ 	.word	0x000063d0
        /*0368*/ 	.word	0x000000ff
        /*036c*/ 	.word	0x00000000
        /*0370*/ 	.short	0x0101
        /*0372*/ 	.byte	0x0b
	.zero		1


	//   ....[40]....
        /*0374*/ 	.word	0x00006480
        /*0378*/ 	.word	0x000000ff
        /*037c*/ 	.word	0x00000000
        /*0380*/ 	.short	0x0101
        /*0382*/ 	.byte	0x04
	.zero		1


	//   ....[41]....
        /*0384*/ 	.word	0x00006c20
        /*0388*/ 	.word	0x000000ff
        /*038c*/ 	.word	0x00030098
        /*0390*/ 	.short	0x010a
        /*0392*/ 	.byte	0x04
	.zero		1


	//   ....[42]....
        /*0394*/ 	.word	0x00008150
        /*0398*/ 	.word	0x00000000
        /*039c*/ 	.word	0x00030090
        /*03a0*/ 	.short	0x0101
        /*03a2*/ 	.byte	0x25
	.zero		1


	//   ....[43]....
        /*03a4*/ 	.word	0x000082a0
        /*03a8*/ 	.word	0x00000003
        /*03ac*/ 	.word	0x00030060
        /*03b0*/ 	.short	0x010a
        /*03b2*/ 	.byte	0x3f
	.zero		1


	//   ....[44]....
        /*03b4*/ 	.word	0x00008550
        /*03b8*/ 	.word	0x00000005
        /*03bc*/ 	.word	0x00030028
        /*03c0*/ 	.short	0x010a
        /*03c2*/ 	.byte	0x3f
	.zero		1


	//   ....[45]....
        /*03c4*/ 	.word	0x00008800
        /*03c8*/ 	.word	0x00000004
        /*03cc*/ 	.word	0x00030060
        /*03d0*/ 	.short	0x010a
        /*03d2*/ 	.byte	0x3f
	.zero		1


	//   ....[46]....
        /*03d4*/ 	.word	0x00008ae0
        /*03d8*/ 	.word	0x00000003
        /*03dc*/ 	.word	0x00030028
        /*03e0*/ 	.short	0x010a
        /*03e2*/ 	.byte	0x3f
	.zero		1


	//   ....[47]....
        /*03e4*/ 	.word	0x00008e80
        /*03e8*/ 	.word	0x00000006
        /*03ec*/ 	.word	0x00030028
        /*03f0*/ 	.short	0x010a
        /*03f2*/ 	.byte	0x3f
	.zero		1


	//   ....[48]....
        /*03f4*/ 	.word	0x00009160
        /*03f8*/ 	.word	0x00000006
        /*03fc*/ 	.word	0x00030028
        /*0400*/ 	.short	0x010a
        /*0402*/ 	.byte	0x3f
	.zero		1


	//   ....[49]....
        /*0404*/ 	.word	0x00009430
        /*0408*/ 	.word	0x00000003
        /*040c*/ 	.word	0x00030050
        /*0410*/ 	.short	0x010a
        /*0412*/ 	.byte	0x3f
	.zero		1


	//   ....[50]....
        /*0414*/ 	.word	0x00009490
        /*0418*/ 	.word	0x00000000
        /*041c*/ 	.word	0x00030000
        /*0420*/ 	.short	0x010a
        /*0422*/ 	.byte	0x3f
	.zero		1


	//   ....[51]....
        /*0424*/ 	.word	0x000094f0
        /*0428*/ 	.word	0x00000003
        /*042c*/ 	.word	0x00000000
        /*0430*/ 	.short	0x010a
        /*0432*/ 	.byte	0x3f
	.zero		1


	//   ....[52]....
        /*0434*/ 	.word	0x00009550
        /*0438*/ 	.word	0x00000006
        /*043c*/ 	.word	0x00030008
        /*0440*/ 	.short	0x010a
        /*0442*/ 	.byte	0x3f
	.zero		1


	//   ....[53]....
        /*0444*/ 	.word	0x000095b0
        /*0448*/ 	.word	0x00000004
        /*044c*/ 	.word	0x00030000
        /*0450*/ 	.short	0x010a
        /*0452*/ 	.byte	0x3f
	.zero		1


	//   ....[54]....
        /*0454*/ 	.word	0x00009610
        /*0458*/ 	.word	0x00000008
        /*045c*/ 	.word	0x00030000
        /*0460*/ 	.short	0x010a
        /*0462*/ 	.byte	0x3f
	.zero		1


	//   ....[55]....
        /*0464*/ 	.word	0x00009670
        /*0468*/ 	.word	0x00000003
        /*046c*/ 	.word	0x00030098
        /*0470*/ 	.short	0x010a
        /*0472*/ 	.byte	0x3f
	.zero		1


	//   ....[56]....
        /*0474*/ 	.word	0x000096c0
        /*0478*/ 	.word	0x00000003
        /*047c*/ 	.word	0x00030060
        /*0480*/ 	.short	0x010a
        /*0482*/ 	.byte	0x3f
	.zero		1


	//   ....[57]....
        /*0484*/ 	.word	0x00009710
        /*0488*/ 	.word	0x00000005
        /*048c*/ 	.word	0x00030028
        /*0490*/ 	.short	0x010a
        /*0492*/ 	.byte	0x3f
	.zero		1


	//   ....[58]....
        /*0494*/ 	.word	0x00009760
        /*0498*/ 	.word	0x00000004
        /*049c*/ 	.word	0x00030060
        /*04a0*/ 	.short	0x010a
        /*04a2*/ 	.byte	0x3f
	.zero		1


	//   ....[59]....
        /*04a4*/ 	.word	0x000097b0
        /*04a8*/ 	.word	0x00000003
        /*04ac*/ 	.word	0x00030028
        /*04b0*/ 	.short	0x010a
        /*04b2*/ 	.byte	0x3f
	.zero		1


	//   ....[60]....
        /*04b4*/ 	.word	0x00009800
        /*04b8*/ 	.word	0x00000006
        /*04bc*/ 	.word	0x00030028
        /*04c0*/ 	.short	0x010a
        /*04c2*/ 	.byte	0x3f
	.zero		1


	//   ....[61]....
        /*04c4*/ 	.word	0x00009850
        /*04c8*/ 	.word	0x00000006
        /*04cc*/ 	.word	0x00030028
        /*04d0*/ 	.short	0x010a
        /*04d2*/ 	.byte	0x3f
	.zero		1


	//----- nvinfo : EIATTR_NUM_MBARRIERS
	.align		4
.L_38:
        /*04d4*/ 	.byte	0x03, 0x38
        /*04d6*/ 	.short	0x001e


	//----- nvinfo : EIATTR_EXIT_INSTR_OFFSETS
	.align		4
        /*04d8*/ 	.byte	0x04, 0x1c
        /*04da*/ 	.short	(.L_40 - .L_39)


	//   ....[0]....
.L_39:
        /*04dc*/ 	.word	0x000009f0


	//   ....[1]....
        /*04e0*/ 	.word	0x00008160


	//   ....[2]....
        /*04e4*/ 	.word	0x000081a0


	//   ....[3]....
        /*04e8*/ 	.word	0x00008d50


	//   ....[4]....
        /*04ec*/ 	.word	0x00009410


	//----- nvinfo : EIATTR_MAX_THREADS
	.align		4
.L_40:
        /*04f0*/ 	.byte	0x04, 0x05
        /*04f2*/ 	.short	(.L_42 - .L_41)
.L_41:
        /*04f4*/ 	.word	0x00000180
        /*04f8*/ 	.word	0x00000001
        /*04fc*/ 	.word	0x00000001


	//----- nvinfo : EIATTR_CRS_STACK_SIZE
	.align		4
.L_42:
        /*0500*/ 	.byte	0x04, 0x1e
        /*0502*/ 	.short	(.L_44 - .L_43)
.L_43:
        /*0504*/ 	.word	0x00000000


	//----- nvinfo : EIATTR_CBANK_PARAM_SIZE
	.align		4
.L_44:
        /*0508*/ 	.byte	0x03, 0x19
        /*050a*/ 	.short	0x0870


	//----- nvinfo : EIATTR_PARAM_CBANK
	.align		4
        /*050c*/ 	.byte	0x04, 0x0a
        /*050e*/ 	.short	(.L_46 - .L_45)
	.align		4
.L_45:
        /*0510*/ 	.word	index@(.nv.constant0._ZN7cutlass13device_kernelINS_4fmha6kernel28FmhaKernelTmaWarpSpecializedINS1_10collective30FmhaMainloopTmaWarpSpecializedINS_6half_tEffN4cute5tupleIJNS7_1CILi128EEESA_SA_EEENS8_IJiNS9_ILi1EEENS8_IJiiEEEEEESE_SE_NS4_13DefaultFusionEJEEENS4_15FmhaFwdEpilogueIS6_fNS8_IJNS9_ILi64EEESA_SA_EEEEENS2_23IndividualTileSchedulerEJEEEEEvNT_6ParamsE)
        /*0514*/ 	.short	0x0210
        /*0516*/ 	.short	0x0870


	//----- nvinfo : EIATTR_SW_WAR
	.align		4
.L_46:
        /*0518*/ 	.byte	0x04, 0x36
        /*051a*/ 	.short	(.L_48 - .L_47)
.L_47:
        /*051c*/ 	.word	0x00000008
.L_48:


//--------------------- .nv.callgraph             --------------------------
	.section	.nv.callgraph,"",@"SHT_CUDA_CALLGRAPH"
	.align	4
	.sectionentsize	8
	.align		4
        /*0000*/ 	.word	0x00000000
	.align		4
        /*0004*/ 	.word	0xffffffff
	.align		4
        /*0008*/ 	.word	index@(_ZN7cutlass13device_kernelINS_4fmha6kernel28FmhaKernelTmaWarpSpecializedINS1_10collective30FmhaMainloopTmaWarpSpecializedINS_6half_tEffN4cute5tupleIJNS7_1CILi128EEESA_SA_EEENS8_IJiNS9_ILi1EEENS8_IJiiEEEEEESE_SE_NS4_13DefaultFusionEJEEENS4_15FmhaFwdEpilogueIS6_fNS8_IJNS9_ILi64EEESA_SA_EEEEENS2_23IndividualTileSchedulerEJEEEEEvNT_6ParamsE)
	.align		4
        /*000c*/ 	.word	index@(__assertfail)
	.align		4
        /*0010*/ 	.word	0x00000000
	.align		4
        /*0014*/ 	.word	0xfffffffe
	.align		4
        /*0018*/ 	.word	0x00000000
	.align		4
        /*001c*/ 	.word	0xfffffffd
	.align		4
        /*0020*/ 	.word	0x00000000
	.align		4
        /*0024*/ 	.word	0xfffffffc


//--------------------- .nv.constant4             --------------------------
	.section	.nv.constant4,"a",@progbits
	.align	8
	.align		8
.nv.constant4:
        /*0000*/ 	.dword	__assertfail
	.align		8
        /*0008*/ 	.dword	__unnamed_1
	.align		8
        /*0010*/ 	.dword	__unnamed_2
	.align		8
        /*0018*/ 	.dword	_ZN39_INTERNAL_23095ce5_4_k_cu_78aafed4_26684cuda3std3__45__cpo5beginE
	.align		8
        /*0020*/ 	.dword	_ZN39_INTERNAL_23095ce5_4_k_cu_78aafed4_26684cuda3std3__45__cpo3endE
	.align		8
        /*0028*/ 	.dword	_ZN39_INTERNAL_23095ce5_4_k_cu_78aafed4_26684cuda3std3__45__cpo6cbeginE
	.align		8
        /*0030*/ 	.dword	_ZN39_INTERNAL_23095ce5_4_k_cu_78aafed4_26684cuda3std3__45__cpo4cendE
	.align		8
        /*0038*/ 	.dword	_ZN39_INTERNAL_23095ce5_4_k_cu_78aafed4_26684cuda3std3__441_GLOBAL__N__23095ce5_4_k_cu_78aafed4_26686ignoreE
	.align		8
        /*0040*/ 	.dword	_ZN39_INTERNAL_23095ce5_4_k_cu_78aafed4_26684cuda3std3__419piecewise_constructE
	.align		8
        /*0048*/ 	.dword	_ZN39_INTERNAL_23095ce5_4_k_cu_78aafed4_26684cuda3std3__48in_placeE
	.align		8
        /*0050*/ 	.dword	_ZN39_INTERNAL_23095ce5_4_k_cu_78aafed4_26684cuda3std6ranges3__45__cpo4swapE
	.align		8
        /*0058*/ 	.dword	_ZN39_INTERNAL_23095ce5_4_k_cu_78aafed4_26684cuda3std6ranges3__45__cpo9iter_moveE
	.align		8
        /*0060*/ 	.dword	_ZN39_INTERNAL_23095ce5_4_k_cu_78aafed4_26684cute7productE
	.align		8
        /*0068*/ 	.dword	_ZN39_INTERNAL_23095ce5_4_k_cu_78aafed4_26684cute1_E
	.align		8
        /*0070*/ 	.dword	$str$24
	.align		8
        /*0078*/ 	.dword	$str$25


//--------------------- .text._ZN7cutlass13device_kernelINS_4fmha6kernel28FmhaKernelTmaWarpSpecializedINS1_10collective30FmhaMainloopTmaWarpSpecializedINS_6half_tEffN4cute5tupleIJNS7_1CILi128EEESA_SA_EEENS8_IJiNS9_ILi1EEENS8_IJiiEEEEEESE_SE_NS4_13DefaultFusionEJEEENS4_15FmhaFwdEpilogueIS6_fNS8_IJNS9_ILi64EEESA_SA_EEEEENS2_23IndividualTileSchedulerEJEEEEEvNT_6ParamsE --------------------------
	.section	.text._ZN7cutlass13device_kernelINS_4fmha6kernel28FmhaKernelTmaWarpSpecializedINS1_10collective30FmhaMainloopTmaWarpSpecializedINS_6half_tEffN4cute5tupleIJNS7_1CILi128EEESA_SA_EEENS8_IJiNS9_ILi1EEENS8_IJiiEEEEEESE_SE_NS4_13DefaultFusionEJEEENS4_15FmhaFwdEpilogueIS6_fNS8_IJNS9_ILi64EEESA_SA_EEEEENS2_23IndividualTileSchedulerEJEEEEEvNT_6ParamsE,"ax",@progbits
	.align	128
.text._ZN7cutlass13device_kernelINS_4fmha6kernel28FmhaKernelTmaWarpSpecializedINS1_10collective30FmhaMainloopTmaWarpSpecializedINS_6half_tEffN4cute5tupleIJNS7_1CILi128EEESA_SA_EEENS8_IJiNS9_ILi1EEENS8_IJiiEEEEEESE_SE_NS4_13DefaultFusionEJEEENS4_15FmhaFwdEpilogueIS6_fNS8_IJNS9_ILi64EEESA_SA_EEEEENS2_23IndividualTileSchedulerEJEEEEEvNT_6ParamsE:
        .type           _ZN7cutlass13device_kernelINS_4fmha6kernel28FmhaKernelTmaWarpSpecializedINS1_10collective30FmhaMainloopTmaWarpSpecializedINS_6half_tEffN4cute5tupleIJNS7_1CILi128EEESA_SA_EEENS8_IJiNS9_ILi1EEENS8_IJiiEEEEEESE_SE_NS4_13DefaultFusionEJEEENS4_15FmhaFwdEpilogueIS6_fNS8_IJNS9_ILi64EEESA_SA_EEEEENS2_23IndividualTileSchedulerEJEEEEEvNT_6ParamsE,@function
        .size           _ZN7cutlass13device_kernelINS_4fmha6kernel28FmhaKernelTmaWarpSpecializedINS1_10collective30FmhaMainloopTmaWarpSpecializedINS_6half_tEffN4cute5tupleIJNS7_1CILi128EEESA_SA_EEENS8_IJiNS9_ILi1EEENS8_IJiiEEEEEESE_SE_NS4_13DefaultFusionEJEEENS4_15FmhaFwdEpilogueIS6_fNS8_IJNS9_ILi64EEESA_SA_EEEEENS2_23IndividualTileSchedulerEJEEEEEvNT_6ParamsE,(.L_x_110 - _ZN7cutlass13device_kernelINS_4fmha6kernel28FmhaKernelTmaWarpSpecializedINS1_10collective30FmhaMainloopTmaWarpSpecializedINS_6half_tEffN4cute5tupleIJNS7_1CILi128EEESA_SA_EEENS8_IJiNS9_ILi1EEENS8_IJiiEEEEEESE_SE_NS4_13DefaultFusionEJEEENS4_15FmhaFwdEpilogueIS6_fNS8_IJNS9_ILi64EEESA_SA_EEEEENS2_23IndividualTileSchedulerEJEEEEEvNT_6ParamsE)
        .other          _ZN7cutlass13device_kernelINS_4fmha6kernel28FmhaKernelTmaWarpSpecializedINS1_10collective30FmhaMainloopTmaWarpSpecializedINS_6half_tEffN4cute5tupleIJNS7_1CILi128EEESA_SA_EEENS8_IJiNS9_ILi1EEENS8_IJiiEEEEEESE_SE_NS4_13DefaultFusionEJEEENS4_15FmhaFwdEpilogueIS6_fNS8_IJNS9_ILi64EEESA_SA_EEEEENS2_23IndividualTileSchedulerEJEEEEEvNT_6ParamsE,@"STO_CUDA_ENTRY STV_DEFAULT"
_ZN7cutlass13device_kernelINS_4fmha6kernel28FmhaKernelTmaWarpSpecializedINS1_10collective30FmhaMainloopTmaWarpSpecializedINS_6half_tEffN4cute5tupleIJNS7_1CILi128EEESA_SA_EEENS8_IJiNS9_ILi1EEENS8_IJiiEEEEEESE_SE_NS4_13DefaultFusionEJEEENS4_15FmhaFwdEpilogueIS6_fNS8_IJNS9_ILi64EEESA_SA_EEEEENS2_23IndividualTileSchedulerEJEEEEEvNT_6ParamsE:
[----:B------:R-:W1:Y:S01]  /*0000*/  LDC R1, c[0x0][0x28] ;  /* 0x00000a00ff017b82 */ /* 0x000e620000000800 */
[----:B------:R-:W2:Y:S01]  /*0010*/  S2R R6, SR_TID.X ;  /* 0x0000000000067919 */ /* 0x000ea20000002100 */
[----:B------:R-:W-:Y:S01]  /*0020*/  ELECT P1, URZ, PT ;  /* 0x00000000003f782f */ /* 0x000fe20003820000 */
[----:B------:R-:W-:Y:S01]  /*0030*/  BSSY B0, `(.L_x_0) ;  /* 0x0000017000007945 */ /* 0x000fe20003800000 */
[----:B--2---:R-:W-:-:S05]  /*0040*/  SHF.R.U32.HI R0, RZ, 0x5, R6 ;  /* 0x00000005ff007819 */ /* 0x004fca0000011606 */
[----:B------:R-:W2:Y:S02]  /*0050*/  SHFL.IDX PT, R2, R0, RZ, 0x1f ;  /* 0x00001fff00027589 */ /* 0x000ea400000e0000 */
[----:B--2---:R-:W-:Y:S02]  /*0060*/  R2UR UR4, R2 ;  /* 0x00000000020472ca */ /* 0x004fe400000e0000 */
[----:B------:R-:W-:-:S06]  /*0070*/  SHF.R.U32.HI R2, RZ, 0x7, R6 ;  /* 0x00000007ff027819 */ /* 0x000fcc0000011606 */
[----:B------:R-:W2:Y:S05]  /*0080*/  SHFL.IDX PT, R2, R2, RZ, 0x1f ;  /* 0x00001fff02027589 */ /* 0x000eaa00000e0000 */
[----:B------:R-:W-:Y:S02]  /*0090*/  USHF.R.S32.HI UR5, URZ, 0x1f, UR4 ;  /* 0x0000001f3f057899 */ /* 0x000fe40008011404 */
[----:B------:R-:W-:Y:S02]  /*00a0*/  ISETP.NE.OR P0, PT, RZ, UR4, !P1 ;  /* 0x00000004ff007c0c */ /* 0x000fe4000cf05670 */
[----:B------:R-:W-:-:S04]  /*00b0*/  ULEA.HI UR5, UR5, UR4, URZ, 0x2 ;  /* 0x0000000405057291 */ /* 0x000fc8000f8f103f */
[----:B------:R-:W-:-:S04]  /*00c0*/  ULOP3.LUT UR5, UR5, 0xfffffffc, URZ, 0xc0, !UPT ;  /* 0xfffffffc05057892 */ /* 0x000fc8000f8ec03f */
[----:B------:R-:W-:-:S03]  /*00d0*/  UIADD3 UR5, UR4, -UR5, URZ ;  /* 0x8000000504057290 */ /* 0x000fc6000fffe03f */
[----:B-1----:R-:W-:Y:S09]  /*00e0*/  @P0 BRA `(.L_x_1) ;  /* 0x00000000002c0947 */ /* 0x002ff20003800000 */
[----:B------:R-:W-:Y:S02]  /*00f0*/  ULDC.64 UR6, c[0x0][0x198] ;  /* 0x0000660000067ab9 */ /* 0x000fe40000000a00 */
[----:B------:R-:W-:Y:S02]  /*0100*/  UIADD3 UR8, UP0, UR6, 0xf0, URZ ;  /* 0x000000f006087890 */ /* 0x000fe4000ff1e03f */
[----:B------:R-:W-:Y:S02]  /*0110*/  UIADD3 UR10, UP1, UR6, 0x1f0, URZ ;  /* 0x000001f0060a7890 */ /* 0x000fe4000ff3e03f */
[----:B------:R-:W-:Y:S02]  /*0120*/  UIADD3 UR6, UP2, UR6, 0x2f0, URZ ;  /* 0x000002f006067890 */ /* 0x000fe4000ff5e03f */
[----:B------:R-:W-:Y:S02]  /*0130*/  UIADD3.X UR9, URZ, UR7, URZ, UP0, !UPT ;  /* 0x000000073f097290 */ /* 0x000fe400087fe43f */
[----:B------:R-:W-:-:S02]  /*0140*/  UIADD3.X UR11, URZ, UR7, URZ, UP1, !UPT ;  /* 0x000000073f0b7290 */ /* 0x000fc40008ffe43f */
[----:B------:R-:W-:-:S05]  /*0150*/  UIADD3.X UR7, URZ, UR7, URZ, UP2, !UPT ;  /* 0x000000073f077290 */ /* 0x000fca00097fe43f */
[----:B------:R1:W-:Y:S02]  /*0160*/  UTMACCTL.PF [UR8] ;  /* 0x00000000080079b9 */ /* 0x0003e40008040000 */
[----:B------:R1:W-:Y:S02]  /*0170*/  UTMACCTL.PF [UR10] ;  /* 0x000000000a0079b9 */ /* 0x0003e40008040000 */
[----:B------:R1:W-:Y:S02]  /*0180*/  UTMACCTL.PF [UR6] ;  /* 0x00000000060079b9 */ /* 0x0003e40008040000 */
[----:B-1----:R-:W-:Y:S01]  /*0190*/  NOP ;  /* 0x0000000000007918 */ /* 0x002fe20000000000 */
.L_x_1:
[----:B------:R-:W-:Y:S05]  /*01a0*/  BSYNC B0 ;  /* 0x0000000000007941 */ /* 0x000fea0003800000 */
.L_x_0:
[----:B------:R-:W1:Y:S01]  /*01b0*/  SHFL.IDX PT, R3, R0, RZ, 0x1f ;  /* 0x00001fff00037589 */ /* 0x000e6200000e0000 */
[----:B--2---:R-:W-:Y:S01]  /*01c0*/  R2UR UR36, R2 ;  /* 0x00000000022472ca */ /* 0x004fe200000e0000 */
[----:B------:R-:W-:-:S12]  /*01d0*/  UISETP.NE.AND UP0, UPT, UR5, 0x1, UPT ;  /* 0x000000010500788c */ /* 0x000fd8000bf05270 */
[----:B------:R-:W-:Y:S02]  /*01e0*/  UIADD3 UR10, UR36, -0x1, URZ ;  /* 0xffffffff240a7890 */ /* 0x000fe4000fffe03f */
[----:B------:R-:W-:Y:S02]  /*01f0*/  UISETP.EQ.AND UP0, UPT, UR36, URZ, !UP0 ;  /* 0x0000003f2400728c */ /* 0x000fe4000c702270 */
[----:B------:R-:W-:Y:S02]  /*0200*/  UISETP.GE.U32.AND UP1, UPT, UR10, 0x4, UPT ;  /* 0x000000040a00788c */ /* 0x000fe4000bf26070 */
[----:B------:R-:W-:Y:S01]  /*0210*/  USEL UR4, URZ, 0x1, !UP0 ;  /* 0x000000013f047887 */ /* 0x000fe2000c000000 */
[----:B-1----:R-:W-:-:S03]  /*0220*/  ISETP.NE.AND P0, PT, R3, RZ, PT ;  /* 0x000000ff0300720c */ /* 0x002fc60003f05270 */
[----:B------:R-:W-:-:S10]  /*0230*/  USEL UR4, UR4, 0x2, UP1 ;  /* 0x0000000204047887 */ /* 0x000fd40008800000 */
[----:B------:R-:W-:Y:S05]  /*0240*/  @P0 BRA `(.L_x_2) ;  /* 0x0000000000480947 */ /* 0x000fea0003800000 */
[----:B------:R-:W1:Y:S01]  /*0250*/  S2UR UR11, SR_CgaCtaId ;  /* 0x00000000000b79c3 */ /* 0x000e620000008800 */
[----:B------:R-:W-:Y:S01]  /*0260*/  UMOV UR6, 0x400 ;  /* 0x0000040000067882 */ /* 0x000fe20000000000 */
[----:B------:R-:W-:Y:S01]  /*0270*/  UMOV UR7, 0x1 ;  /* 0x0000000100077882 */ /* 0x000fe20000000000 */
[----:B------:R-:W-:Y:S01]  /*0280*/  UMOV UR8, 0x80 ;  /* 0x0000008000087882 */ /* 0x000fe20000000000 */
[----:B------:R-:W-:Y:S01]  /*0290*/  ELECT P0, URZ, PT ;  /* 0x00000000003f782f */ /* 0x000fe20003800000 */
[----:B------:R-:W-:-:S04]  /*02a0*/  UIADD3 UR8, -UR8, 0x100000, URZ ;  /* 0x0010000008087890 */ /* 0x000fc8000fffe13f */
[----:B------:R-:W-:Y:S02]  /*02b0*/  USHF.L.U32 UR9, UR8, 0xb, URZ ;  /* 0x0000000b08097899 */ /* 0x000fe4000800063f */
[----:B------:R-:W-:Y:S02]  /*02c0*/  USHF.L.U32 UR8, UR8, 0x1, URZ ;  /* 0x0000000108087899 */ /* 0x000fe4000800063f */
[----:B-1----:R-:W-:Y:S02]  /*02d0*/  ULEA UR11, UR11, UR6, 0x18 ;  /* 0x000000060b0b7291 */ /* 0x002fe4000f8ec03f */
[----:B------:R-:W-:-:S04]  /*02e0*/  UIADD3 UR6, -UR7, 0x100000, URZ ;  /* 0x0010000007067890 */ /* 0x000fc8000fffe13f */
[----:B------:R-:W-:Y:S02]  /*02f0*/  USHF.L.U32 UR7, UR6, 0xb, URZ ;  /* 0x0000000b06077899 */ /* 0x000fe4000800063f */
[----:B------:R-:W-:Y:S01]  /*0300*/  USHF.L.U32 UR6, UR6, 0x1, URZ ;  /* 0x0000000106067899 */ /* 0x000fe2000800063f */
[----:B------:R-:W1:Y:S11]  /*0310*/  FENCE.VIEW.ASYNC.S ;  /* 0x00000000000073c6 */ /* 0x000e760000000000 */
[----:B-1----:R1:W2:Y:S01]  /*0320*/  SYNCS.EXCH.64 URZ, [UR11+0x30050], UR6 ;  /* 0x030050060b3f75b2 */ /* 0x0022a20008000100 */
[----:B------:R1:W3:Y:S01]  /*0330*/  SYNCS.EXCH.64 URZ, [UR11+0x30060], UR8 ;  /* 0x030060080b3f75b2 */ /* 0x0002e20008000100 */
[----:B------:R1:W4:Y:S01]  /*0340*/  SYNCS.EXCH.64 URZ, [UR11+0x30058], UR6 ;  /* 0x030058060b3f75b2 */ /* 0x0003220008000100 */
[----:B------:R1:W1:Y:S01]  /*0350*/  SYNCS.EXCH.64 URZ, [UR11+0x30068], UR8 ;  /* 0x030068080b3f75b2 */ /* 0x0002620008000100 */
[----:B------:R-:W-:Y:S01]  /*0360*/  NOP ;  /* 0x0000000000007918 */ /* 0x000fe20000000000 */
.L_x_2:
[----:B------:R-:W5:Y:S01]  /*0370*/  SHFL.IDX PT, R2, R0, RZ, 0x1f ;  /* 0x00001fff00027589 */ /* 0x000f6200000e0000 */
[----:B------:R-:W-:Y:S01]  /*0380*/  NOP ;  /* 0x0000000000007918 */ /* 0x000fe20000000000 */
[----:B-----5:R-:W-:-:S13]  /*0390*/  ISETP.NE.AND P0, PT, R2, RZ, PT ;  /* 0x000000ff0200720c */ /* 0x020fda0003f05270 */
[----:B------:R-:W-:Y:S05]  /*03a0*/  @P0 BRA `(.L_x_3) ;  /* 0x0000000000600947 */ /* 0x000fea0003800000 */
[----:B-1----:R-:W1:Y:S01]  /*03b0*/  S2UR UR7, SR_CgaCtaId ;  /* 0x00000000000779c3 */ /* 0x002e620000008800 */
[----:B------:R-:W-:Y:S01]  /*03c0*/  UMOV UR6, 0x400 ;  /* 0x0000040000067882 */ /* 0x000fe20000000000 */
[----:B------:R-:W-:Y:S01]  /*03d0*/  UMOV UR8, 0x1 ;  /* 0x0000000100087882 */ /* 0x000fe20000000000 */
[----:B------:R-:W-:Y:S01]  /*03e0*/  UMOV UR12, 0x100 ;  /* 0x00000100000c7882 */ /* 0x000fe20000000000 */
[----:B------:R-:W-:-:S04]  /*03f0*/  UIADD3 UR8, -UR8, 0x100000, URZ ;  /* 0x0010000008087890 */ /* 0x000fc8000fffe13f */
[----:B------:R-:W-:Y:S02]  /*0400*/  USHF.L.U32 UR9, UR8, 0xb, URZ ;  /* 0x0000000b08097899 */ /* 0x000fe4000800063f */
[----:B------:R-:W-:Y:S01]  /*0410*/  USHF.L.U32 UR8, UR8, 0x1, URZ ;  /* 0x0000000108087899 */ /* 0x000fe2000800063f */
[----:B------:R-:W-:Y:S01]  /*0420*/  ELECT P0, URZ, PT ;  /* 0x00000000003f782f */ /* 0x000fe20003800000 */
[----:B-1----:R-:W-:Y:S02]  /*0430*/  ULEA UR11, UR7, UR6, 0x18 ;  /* 0x00000006070b7291 */ /* 0x002fe4000f8ec03f */
[----:B------:R-:W-:-:S04]  /*0440*/  UIADD3 UR6, -UR12, 0x100000, URZ ;  /* 0x001000000c067890 */ /* 0x000fc8000fffe13f */
[----:B------:R-:W-:Y:S02]  /*0450*/  USHF.L.U32 UR7, UR6, 0xb, URZ ;  /* 0x0000000b06077899 */ /* 0x000fe4000800063f */
[----:B------:R-:W-:Y:S01]  /*0460*/  USHF.L.U32 UR6, UR6, 0x1, URZ ;  /* 0x0000000106067899 */ /* 0x000fe2000800063f */
[----:B------:R-:W1:Y:S03]  /*0470*/  FENCE.VIEW.ASYNC.S ;  /* 0x00000000000073c6 */ /* 0x000e660000000000 */
[----:B-1----:R1:W1:Y:S08]  /*0480*/  SYNCS.EXCH.64 URZ, [UR11+0x30000], UR8 ;  /* 0x030000080b3f75b2 */ /* 0x0022700008000100 */
[----:B------:R1:W1:Y:S01]  /*0490*/  SYNCS.EXCH.64 URZ, [UR11+0x30028], UR6 ;  /* 0x030028060b3f75b2 */ /* 0x0002620008000100 */
        /* <DEDUP_REMOVED lines=8> */
[----:B------:R-:W-:Y:S01]  /*0520*/  NOP ;  /* 0x0000000000007918 */ /* 0x000fe20000000000 */
.L_x_3:
        /* <DEDUP_REMOVED lines=21> */
[----:B------:R-:W-:Y:S01]  /*0680*/  NOP ;  /* 0x0000000000007918 */ /* 0x000fe20000000000 */
.L_x_4:
[----:B------:R-:W5:Y:S01]  /*0690*/  SHFL.IDX PT, R2, R0, RZ, 0x1f ;  /* 0x00001fff00027589 */ /* 0x000f6200000e0000 */
[----:B------:R-:W-:Y:S01]  /*06a0*/  ELECT P0, URZ, PT ;  /* 0x00000000003f782f */ /* 0x000fe20003800000 */
[----:B------:R-:W-:Y:S01]  /*06b0*/  NOP ;  /* 0x0000000000007918 */ /* 0x000fe20000000000 */
[----:B-1----:R-:W-:Y:S02]  /*06c0*/  UMOV UR6, 0x80 ;  /* 0x0000008000067882 */ /* 0x002fe40000000000 */
[C---:B-----5:R-:W-:Y:S02]  /*06d0*/  ISETP.NE.OR P0, PT, R2.reuse, RZ, !P0 ;  /* 0x000000ff0200720c */ /* 0x060fe40004705670 */
[----:B------:R-:W-:-:S11]  /*06e0*/  ISETP.NE.AND P2, PT, R2, RZ, PT ;  /* 0x000000ff0200720c */ /* 0x000fd60003f45270 */
[----:B------:R-:W-:Y:S01]  /*06f0*/  VOTEU.ALL UP0, P0 ;  /* 0x00000000003f7886 */ /* 0x000fe20000000000 */
[----:B------:R-:W-:Y:S01]  /*0700*/  VOTEU.ALL UP2, P0 ;  /* 0x00000000003f7886 */ /* 0x000fe20000040000 */
[----:B------:R-:W-:Y:S01]  /*0710*/  VOTEU.ALL UP3, P0 ;  /* 0x00000000003f7886 */ /* 0x000fe20000060000 */
[----:B------:R-:W-:Y:S02]  /*0720*/  VOTEU.ALL UP4, P0 ;  /* 0x00000000003f7886 */ /* 0x000fe40000080000 */
[----:B------:R-:W1:Y:S01]  /*0730*/  @!UP0 S2UR UR9, SR_CgaCtaId ;  /* 0x00000000000989c3 */ /* 0x000e620000008800 */
[----:B------:R-:W-:Y:S01]  /*0740*/  @!UP0 UMOV UR8, 0x400 ;  /* 0x0000040000088882 */ /* 0x000fe20000000000 */
[----:B------:R-:W-:-:S04]  /*0750*/  @!UP0 UIADD3 UR6, -UR6, 0x100000, URZ ;  /* 0x0010000006068890 */ /* 0x000fc8000fffe13f */
[----:B------:R-:W-:Y:S02]  /*0760*/  @!UP0 USHF.L.U32 UR7, UR6, 0xb, URZ ;  /* 0x0000000b06078899 */ /* 0x000fe4000800063f */
[----:B------:R-:W-:Y:S02]  /*0770*/  @!UP0 USHF.L.U32 UR6, UR6, 0x1, URZ ;  /* 0x0000000106068899 */ /* 0x000fe4000800063f */
[----:B-1----:R-:W-:Y:S01]  /*0780*/  @!UP0 ULEA UR8, UR9, UR8, 0x18 ;  /* 0x0000000809088291 */ /* 0x002fe2000f8ec03f */
[----:B------:R-:W-:Y:S01]  /*0790*/  VOTEU.ALL UP0, P0 ;  /* 0x00000000003f7886 */ /* 0x000fe20000000000 */
[----:B------:R-:W1:Y:S10]  /*07a0*/  FENCE.VIEW.ASYNC.S ;  /* 0x00000000000073c6 */ /* 0x000e740000000000 */
[----:B-1----:R1:W1:Y:S01]  /*07b0*/  @!UP0 SYNCS.EXCH.64 URZ, [UR8+0x30090], UR6 ;  /* 0x03009006083f85b2 */ /* 0x0022620008000100 */
[----:B------:R1:W1:Y:S01]  /*07c0*/  @!UP2 SYNCS.EXCH.64 URZ, [UR8+0x30098], UR6 ;  /* 0x03009806083fa5b2 */ /* 0x0002620008000100 */
[----:B------:R1:W1:Y:S01]  /*07d0*/  @!UP3 SYNCS.EXCH.64 URZ, [UR8+0x300a0], UR6 ;  /* 0x0300a006083fb5b2 */ /* 0x0002620008000100 */
[----:B------:R1:W1:Y:S01]  /*07e0*/  @!UP4 SYNCS.EXCH.64 URZ, [UR8+0x300a8], UR6 ;  /* 0x0300a806083fc5b2 */ /* 0x0002620008000100 */
[----:B------:R-:W-:Y:S01]  /*07f0*/  NOP ;  /* 0x0000000000007918 */ /* 0x000fe20000000000 */
[----:B------:R-:W-:Y:S05]  /*0800*/  @P2 BRA `(.L_x_5) ;  /* 0x0000000000582947 */ /* 0x000fea0003800000 */
[----:B-1----:R-:W1:Y:S01]  /*0810*/  S2UR UR7, SR_CgaCtaId ;  /* 0x00000000000779c3 */ /* 0x002e620000008800 */
[----:B------:R-:W-:Y:S01]  /*0820*/  UMOV UR6, 0x400 ;  /* 0x0000040000067882 */ /* 0x000fe20000000000 */
[----:B------:R-:W-:Y:S01]  /*0830*/  UMOV UR8, 0x20 ;  /* 0x0000002000087882 */ /* 0x000fe20000000000 */
[----:B------:R-:W-:Y:S01]  /*0840*/  UMOV UR9, 0x80 ;  /* 0x0000008000097882 */ /* 0x000fe20000000000 */
[----:B------:R-:W-:Y:S01]  /*0850*/  ELECT P0, URZ, PT ;  /* 0x00000000003f782f */ /* 0x000fe20003800000 */
[----:B-1----:R-:W-:Y:S02]  /*0860*/  ULEA UR11, UR7, UR6, 0x18 ;  /* 0x00000006070b7291 */ /* 0x002fe4000f8ec03f */
[----:B------:R-:W-:-:S04]  /*0870*/  UIADD3 UR6, -UR8, 0x100000, URZ ;  /* 0x0010000008067890 */ /* 0x000fc8000fffe13f */
[----:B------:R-:W-:Y:S02]  /*0880*/  USHF.L.U32 UR7, UR6, 0xb, URZ ;  /* 0x0000000b06077899 */ /* 0x000fe4000800063f */
[----:B------:R-:W-:Y:S02]  /*0890*/  USHF.L.U32 UR6, UR6, 0x1, URZ ;  /* 0x0000000106067899 */ /* 0x000fe4000800063f */
        /* <DEDUP_REMOVED lines=13> */
.L_x_5:
[----:B------:R-:W-:Y:S01]  /*0970*/  ISETP.NE.AND P0, PT, RZ, UR36, PT ;  /* 0x00000024ff007c0c */ /* 0x000fe2000bf05270 */
[----:B------:R-:W-:Y:S01]  /*0980*/  NOP ;  /* 0x0000000000007918 */ /* 0x000fe20000000000 */
[----:B------:R-:W-:Y:S01]  /*0990*/  MOV R0, UR5 ;  /* 0x0000000500007c02 */ /* 0x000fe20008000f00 */
[----:B-1234-:R-:W-:Y:S03]  /*09a0*/  BAR.SYNC.DEFER_BLOCKING 0x0 ;  /* 0x0000000000007b1d */ /* 0x01efe60000010000 */
[----:B------:R-:W-:-:S07]  /*09b0*/  ISETP.EQ.AND P2, PT, R0, 0x1, P1 ;  /* 0x000000010000780c */ /* 0x000fce0000f42270 */
[----:B------:R-:W-:Y:S06]  /*09c0*/  @!P0 BRA `(.L_x_6) ;  /* 0x0000007400e88947 */ /* 0x000fec0003800000 */
[----:B------:R-:W-:-:S06]  /*09d0*/  UISETP.GT.U32.AND UP0, UPT, UR10, 0x3, UPT ;  /* 0x000000030a00788c */ /* 0x000fcc000bf04070 */
[----:B------:R-:W-:-:S13]  /*09e0*/  PLOP3.LUT P0, PT, PT, PT, UP0, 0x80, 0x0 ;  /* 0x000000000000781c */ /* 0x000fda0003f0f008 */
[----:B------:R-:W-:Y:S05]  /*09f0*/  @P0 EXIT ;  /* 0x000000000000094d */ /* 0x000fea0003800000 */
.L_x_7:
[----:B------:R-:W-:-:S08]  /*0a00*/  NOP ;  /* 0x0000000000007918 */ /* 0x000fd00000000000 */
[----:B------:R-:W1:Y:S02]  /*0a10*/  USETMAXREG.TRY_ALLOC.CTAPOOL UP0, 0xf0 ;  /* 0x000000f0000079c8 */ /* 0x000e640008000600 */
[----:B-1----:R-:W-:-:S13]  /*0a20*/  PLOP3.LUT P0, PT, PT, PT, UP0, 0x80, 0x0 ;  /* 0x000000000000781c */ /* 0x002fda0003f0f008 */
[----:B------:R-:W-:Y:S05]  /*0a30*/  @!P0 BRA `(.L_x_7) ;  /* 0xfffffffc00f08947 */ /* 0x000fea000383ffff */
[----:B------:R-:W-:Y:S01]  /*0a40*/  UISETP.NE.AND UP0, UPT, UR36, 0x1, UPT ;  /* 0x000000012400788c */ /* 0x000fe2000bf05270 */
[----:B------:R-:W1:Y:S01]  /*0a50*/  S2UR UR7, SR_CTAID.X ;  /* 0x00000000000779c3 */ /* 0x000e620000002500 */
[----:B------:R-:W-:Y:S01]  /*0a60*/  UMOV UR5, URZ ;  /* 0x0000003f00057c82 */ /* 0x000fe20008000000 */
[----:B------:R-:W-:-:S03]  /*0a70*/  UMOV UR6, URZ ;  /* 0x0000003f00067c82 */ /* 0x000fc60008000000 */
[----:B------:R-:W-:-:S13]  /*0a80*/  PLOP3.LUT P0, PT, PT, PT, UP0, 0x80, 0x0 ;  /* 0x000000000000781c */ /* 0x000fda0003f0f008 */
[----:B------:R-:W-:Y:S05]  /*0a90*/  @!P0 BRA `(.L_x_8) ;  /* 0x00000000003c8947 */ /* 0x000fea0003800000 */
[----:B------:R-:W-:Y:S01]  /*0aa0*/  UISETP.NE.AND UP0, UPT, UR36, 0x2, UPT ;  /* 0x000000022400788c */ /* 0x000fe2000bf05270 */
[----:B------:R-:W-:-:S05]  /*0ab0*/  UMOV UR6, 0x1 ;  /* 0x0000000100067882 */ /* 0x000fca0000000000 */
[----:B------:R-:W-:-:S13]  /*0ac0*/  PLOP3.LUT P1, PT, PT, PT, UP0, 0x80, 0x0 ;  /* 0x000000000000781c */ /* 0x000fda0003f2f008 */
[----:B------:R-:W-:Y:S05]  /*0ad0*/  @!P1 BRA `(.L_x_8) ;  /* 0x00000000002c9947 */ /* 0x000fea0003800000 */
[----:B------:R-:W-:-:S06]  /*0ae0*/  UISETP.NE.AND UP0, UPT, UR36, 0x3, UPT ;  /* 0x000000032400788c */ /* 0x000fcc000bf05270 */
[----:B------:R-:W-:-:S13]  /*0af0*/  PLOP3.LUT P1, PT, PT, PT, UP0, 0x80, 0x0 ;  /* 0x000000000000781c */ /* 0x000fda0003f2f008 */
[----:B------:R-:W-:Y:S05]  /*0b00*/  @!P1 BRA `(.L_x_9) ;  /* 0x0000000000189947 */ /* 0x000fea0003800000 */
[----:B------:R-:W-:-:S11]  /*0b10*/  UISETP.NE.AND UP0, UPT, UR36, 0x4, UPT ;  /* 0x000000042400788c */ /* 0x000fd6000bf05270 */
[----:B------:R-:W-:Y:S01]  /*0b20*/  @!UP0 UMOV UR5, 0x1 ;  /* 0x0000000100058882 */ /* 0x000fe20000000000 */
[----:B------:R-:W-:Y:S01]  /*0b30*/  @!UP0 UMOV UR6, 0x1 ;  /* 0x0000000100068882 */ /* 0x000fe20000000000 */
[----:B------:R-:W-:Y:S01]  /*0b40*/  @UP0 UMOV UR5, URZ ;  /* 0x0000003f00050c82 */ /* 0x000fe20008000000 */
[----:B------:R-:W-:Y:S01]  /*0b50*/  @UP0 UMOV UR6, URZ ;  /* 0x0000003f00060c82 */ /* 0x000fe20008000000 */
[----:B------:R-:W-:Y:S05]  /*0b60*/  BRA `(.L_x_8) ;  /* 0x0000000000087947 */ /* 0x000fea0003800000 */
.L_x_9:
[----:B------:R-:W-:Y:S01]  /*0b70*/  UMOV UR5, 0x1 ;  /* 0x0000000100057882 */ /* 0x000fe20000000000 */
[----:B------:R-:W-:-:S05]  /*0b80*/  UMOV UR6, URZ ;  /* 0x0000003f00067c82 */ /* 0x000fca0008000000 */
.L_x_8:
[----:B------:R-:W-:Y:S05]  /*0b90*/  @!P0 BRA `(.L_x_10) ;  /* 0x00000000003c8947 */ /* 0x000fea0003800000 */
[----:B------:R-:W-:-:S06]  /*0ba0*/  UISETP.NE.AND UP0, UPT, UR36, 0x2, UPT ;  /* 0x000000022400788c */ /* 0x000fcc000bf05270 */
[----:B------:R-:W-:-:S13]  /*0bb0*/  PLOP3.LUT P0, PT, PT, PT, UP0, 0x80, 0x0 ;  /* 0x000000000000781c */ /* 0x000fda0003f0f008 */
[----:B------:R-:W-:Y:S05]  /*0bc0*/  @!P0 BRA `(.L_x_11) ;  /* 0x0000000000288947 */ /* 0x000fea0003800000 */
[----:B------:R-:W-:-:S06]  /*0bd0*/  UISETP.NE.AND UP0, UPT, UR36, 0x3, UPT ;  /* 0x000000032400788c */ /* 0x000fcc000bf05270 */
[----:B------:R-:W-:-:S13]  /*0be0*/  PLOP3.LUT P0, PT, PT, PT, UP0, 0x80, 0x0 ;  /* 0x000000000000781c */ /* 0x000fda0003f0f008 */
[----:B------:R-:W-:Y:S05]  /*0bf0*/  @!P0 BRA `(.L_x_12) ;  /* 0x0000000000148947 */ /* 0x000fea0003800000 */
[----:B------:R-:W-:-:S06]  /*0c00*/  UISETP.NE.AND UP0, UPT, UR36, 0x4, UPT ;  /* 0x000000042400788c */ /* 0x000fcc000bf05270 */
[----:B------:R-:W-:-:S13]  /*0c10*/  PLOP3.LUT P0, PT, PT, PT, UP0, 0x80, 0x0 ;  /* 0x000000000000781c */ /* 0x000fda0003f0f008 */
[----:B------:R-:W-:Y:S05]  /*0c20*/  @P0 BRA `(.L_x_13) ;  /* 0x00000000001c0947 */ /* 0x000fea0003800000 */
[----:B-1----:R-:W-:Y:S01]  /*0c30*/  ULEA UR7, UR7, 0x3, 0x1 ;  /* 0x0000000307077891 */ /* 0x002fe2000f8e083f */
[----:B------:R-:W-:Y:S11]  /*0c40*/  BRA `(.L_x_13) ;  /* 0x0000000000147947 */ /* 0x000ff60003800000 */
.L_x_12:
[----:B-1----:R-:W-:Y:S01]  /*0c50*/  ULEA UR7, UR7, 0x2, 0x1 ;  /* 0x0000000207077891 */ /* 0x002fe2000f8e083f */
[----:B------:R-:W-:Y:S11]  /*0c60*/  BRA `(.L_x_13) ;  /* 0x00000000000c7947 */ /* 0x000ff60003800000 */
.L_x_11:
[----:B-1----:R-:W-:Y:S01]  /*0c70*/  ULEA UR7, UR7, 0x1, 0x1 ;  /* 0x0000000107077891 */ /* 0x002fe2000f8e083f */
[----:B------:R-:W-:Y:S11]  /*0c80*/  BRA `(.L_x_13) ;  /* 0x0000000000047947 */ /* 0x000ff60003800000 */
.L_x_10:
[----:B-1----:R-:W-:-:S12]  /*0c90*/  USHF.L.U32 UR7, UR7, 0x1, URZ ;  /* 0x0000000107077899 */ /* 0x002fd8000800063f */
.L_x_13:
[----:B------:R-:W-:-:S04]  /*0ca0*/  ULOP3.LUT UR8, UR4, 0x1, URZ, 0xfc, !UPT ;  /* 0x0000000104087892 */ /* 0x000fc8000f8efc3f */
[----:B------:R-:W-:-:S06]  /*0cb0*/  UISETP.NE.AND UP0, UPT, UR8, 0x3, UPT ;  /* 0x000000030800788c */ /* 0x000fcc000bf05270 */
[----:B------:R-:W-:-:S13]  /*0cc0*/  PLOP3.LUT P0, PT, PT, PT, UP0, 0x80, 0x0 ;  /* 0x000000000000781c */ /* 0x000fda0003f0f008 */
[----:B------:R-:W-:Y:S05]  /*0cd0*/  @!P0 BRA `(.L_x_14) ;  /* 0x0000000000048947 */ /* 0x000fea0003800000 */
[----:B-1----:R-:W-:Y:S01]  /*0ce0*/  BPT.TRAP 0x1 ;  /* 0x000000040000795c */ /* 0x002fe20000300000 */
.L_x_14:
[----:B------:R-:W2:Y:S01]  /*0cf0*/  S2UR UR8, SR_CgaCtaId ;  /* 0x00000000000879c3 */ /* 0x000ea20000008800 */
[----:B------:R-:W-:Y:S01]  /*0d00*/  UMOV UR37, 0x400 ;  /* 0x0000040000257882 */ /* 0x000fe20000000000 */
[----:B------:R-:W-:-:S04]  /*0d10*/  MOV R0, UR5 ;  /* 0x0000000500007c02 */ /* 0x000fc80008000f00 */
[----:B------:R-:W-:Y:S01]  /*0d20*/  SHF.L.U32 R0, R0, 0x1f, RZ ;  /* 0x0000001f00007819 */ /* 0x000fe200000006ff */
[----:B--2---:R-:W-:-:S04]  /*0d30*/  ULEA UR37, UR8, UR37, 0x18 ;  /* 0x0000002508257291 */ /* 0x004fc8000f8ec03f */
[----:B------:R-:W-:-:S09]  /*0d40*/  ULEA UR8, UR6, UR37, 0x3 ;  /* 0x0000002506087291 */ /* 0x000fd2000f8e183f */
[----:B------:R-:W2:Y:S02]  /*0d50*/  SYNCS.PHASECHK.TRANS64.TRYWAIT P1, [UR8+0x30050], R0 ;  /* 0x03005000ff0075a7 */ /* 0x000ea40008020148 */
[----:B--2---:R-:W-:Y:S05]  /*0d60*/  @!P1 BRA `(.L_x_15) ;  /* 0x0000008400ac9947 */ /* 0x004fea0003800000 */
.L_x_93:
[----:B------:R-:W-:Y:S05]  /*0d70*/  @!P0 BRA `(.L_x_16) ;  /* 0x0000000000048947 */ /* 0x000fea0003800000 */
[----:B-1----:R-:W-:Y:S01]  /*0d80*/  BPT.TRAP 0x1 ;  /* 0x000000040000795c */ /* 0x002fe20000300000 */
.L_x_16:
[----:B------:R-:W-:Y:S01]  /*0d90*/  SHF.L.U32 R5, RZ, 0x1f, RZ ;  /* 0x0000001fff057819 */ /* 0x000fe200000006ff */
[----:B------:R-:W-:Y:S01]  /*0da0*/  UIADD3 UR11, UR37, 0x30090, URZ ;  /* 0x00030090250b7890 */ /* 0x000fe2000fffe03f */
[----:B------:R-:W-:Y:S02]  /*0db0*/  ISETP.NE.AND P2, PT, RZ, UR10, PT ;  /* 0x0000000aff007c0c */ /* 0x000fe4000bf45270 */
[----:B------:R-:W3:Y:S02]  /*0dc0*/  SYNCS.PHASECHK.TRANS64.TRYWAIT P1, [UR37+0x30000], R5 ;  /* 0x03000005ff0075a7 */ /* 0x000ee40008020165 */
[----:B---3--:R-:W-:Y:S09]  /*0dd0*/  @!P1 BRA `(.L_x_17) ;  /* 0x0000008400a89947 */ /* 0x008ff20003800000 */
.L_x_94:
[----:B------:R-:W-:Y:S01]  /*0de0*/  ULEA UR10, UR10, UR11, 0x3 ;  /* 0x0000000b0a0a7291 */ /* 0x000fe2000f8e183f */
[----:B--2---:R-:W-:Y:S01]  /*0df0*/  SEL R0, RZ, 0x1, P2 ;  /* 0x00000001ff007807 */ /* 0x004fe20001000000 */
[----:B------:R-:W-:-:S03]  /*0e00*/  UIADD3 UR5, UR36, -0x1, URZ ;  /* 0xffffffff24057890 */ /* 0x000fc6000fffe03f */
[----:B------:R-:W-:Y:S01]  /*0e10*/  SHF.L.U32 R0, R0, 0x1f, RZ ;  /* 0x0000001f00007819 */ /* 0x000fe200000006ff */
[----:B------:R-:W-:-:S03]  /*0e20*/  USHF.L.U32 UR5, UR5, 0x3, URZ ;  /* 0x0000000305057899 */ /* 0x000fc6000800063f */
[----:B------:R-:W2:Y:S02]  /*0e30*/  SYNCS.PHASECHK.TRANS64.TRYWAIT P1, [UR10], R0 ;  /* 0x00000000ff0075a7 */ /* 0x000ea4000802014a */
[----:B--2---:R-:W-:Y:S07]  /*0e40*/  @!P1 BRA `(.L_x_18) ;  /* 0x0000008400a49947 */ /* 0x004fee0003800000 */
.L_x_95:
[----:B------:R-:W-:Y:S01]  /*0e50*/  USHF.R.U32.HI UR8, URZ, 0x4, UR37 ;  /* 0x000000043f087899 */ /* 0x000fe20008011625 */
[----:B------:R-:W-:Y:S01]  /*0e60*/  WARPGROUP.ARRIVE ;  /* 0x00000000000079c5 */ /* 0x000fe20000000000 */
[----:B------:R-:W-:Y:S02]  /*0e70*/  UIADD3 UR9, UR37, 0x8000, URZ ;  /* 0x0000800025097890 */ /* 0x000fe4000fffe03f */
[----:B------:R-:W-:Y:S02]  /*0e80*/  ULOP3.LUT UR8, UR8, 0x3fff, URZ, 0xc0, !UPT ;  /* 0x00003fff08087892 */ /* 0x000fe4000f8ec03f */
[----:B------:R-:W-:Y:S02]  /*0e90*/  USHF.R.U32.HI UR9, URZ, 0x4, UR9 ;  /* 0x000000043f097899 */ /* 0x000fe40008011609 */
[----:B------:R-:W-:Y:S02]  /*0ea0*/  ULOP3.LUT UR8, UR8, 0x10000, URZ, 0xfc, !UPT ;  /* 0x0001000008087892 */ /* 0x000fe4000f8efc3f */
[----:B------:R-:W-:-:S02]  /*0eb0*/  ULOP3.LUT UR10, UR9, 0x3fff, URZ, 0xc0, !UPT ;  /* 0x00003fff090a7892 */ /* 0x000fc4000f8ec03f */
[----:B------:R-:W-:Y:S02]  /*0ec0*/  ULEA UR8, UR6, UR8, 0xa ;  /* 0x0000000806087291 */ /* 0x000fe4000f8e503f */
[----:B------:R-:W-:Y:S01]  /*0ed0*/  ULOP3.LUT UR6, UR10, 0x10000, URZ, 0xfc, !UPT ;  /* 0x000100000a067892 */ /* 0x000fe2000f8efc3f */
[----:B------:R-:W-:Y:S01]  /*0ee0*/  UMOV UR9, 0x40000040 ;  /* 0x4000004000097882 */ /* 0x000fe20000000000 */
[----:B------:R-:W-:Y:S01]  /*0ef0*/  UMOV UR15, 0x40000040 ;  /* 0x40000040000f7882 */ /* 0x000fe20000000000 */
[----:B------:R-:W-:Y:S02]  /*0f00*/  UMOV UR13, UR9 ;  /* 0x00000009000d7c82 */ /* 0x000fe40008000000 */
[----:B------:R-:W-:Y:S01]  /*0f10*/  UMOV UR12, UR8 ;  /* 0x00000008000c7c82 */ /* 0x000fe20008000000 */
[----:B------:R-:W-:Y:S01]  /*0f20*/  UIADD3 UR16, UR8, 0x4, URZ ;  /* 0x0000000408107890 */ /* 0x000fe2000fffe03f */
[----:B------:R-:W-:Y:S01]  /*0f30*/  UMOV UR14, UR6 ;  /* 0x00000006000e7c82 */ /* 0x000fe20008000000 */
[----:B------:R-:W-:Y:S01]  /*0f40*/  UIADD3 UR18, UR6, 0x4, URZ ;  /* 0x0000000406127890 */ /* 0x000fe2000fffe03f */
[----:B------:R-:W-:Y:S01]  /*0f50*/  HGMMA.64x128x16.F32 R24, gdesc[UR12], RZ, !UPT, gsb0 ;  /* 0x01e000000c1879f0 */ /* 0x000fe2000c0008ff */
[----:B------:R-:W-:-:S02]  /*0f60*/  UIADD3 UR12, UR8, 0x2, URZ ;  /* 0x00000002080c7890 */ /* 0x000fc4000fffe03f */
[----:B------:R-:W-:Y:S01]  /*0f70*/  UIADD3 UR14, UR6, 0x2, URZ ;  /* 0x00000002060e7890 */ /* 0x000fe2000fffe03f */
[----:B------:R-:W-:Y:S01]  /*0f80*/  UMOV UR13, 0x40000040 ;  /* 0x40000040000d7882 */ /* 0x000fe20000000000 */
[----:B------:R-:W-:Y:S01]  /*0f90*/  UMOV UR15, 0x40000040 ;  /* 0x40000040000f7882 */ /* 0x000fe20000000000 */
[----:B------:R-:W-:Y:S01]  /*0fa0*/  UMOV UR17, 0x40000040 ;  /* 0x4000004000117882 */ /* 0x000fe20000000000 */
[----:B------:R-:W-:Y:S01]  /*0fb0*/  UMOV UR19, 0x40000040 ;  /* 0x4000004000137882 */ /* 0x000fe20000000000 */
[----:B------:R-:W-:Y:S02]  /*0fc0*/  UIADD3 UR20, UR8, 0x6, URZ ;  /* 0x0000000608147890 */ /* 0x000fe4000fffe03f */
[----:B------:R-:W-:Y:S01]  /*0fd0*/  UIADD3 UR22, UR6, 0x6, URZ ;  /* 0x0000000606167890 */ /* 0x000fe2000fffe03f */
[----:B------:R-:W-:Y:S01]  /*0fe0*/  UMOV UR21, 0x40000040 ;  /* 0x4000004000157882 */ /* 0x000fe20000000000 */
[----:B------:R-:W-:Y:S01]  /*0ff0*/  UMOV UR23, 0x40000040 ;  /* 0x4000004000177882 */ /* 0x000fe20000000000 */
[----:B------:R-:W-:-:S02]  /*1000*/  UIADD3 UR24, UR8, 0x200, URZ ;  /* 0x0000020008187890 */ /* 0x000fc4000fffe03f */
[----:B------:R-:W-:Y:S01]  /*1010*/  UIADD3 UR26, UR6, 0x400, URZ ;  /* 0x00000400061a7890 */ /* 0x000fe2000fffe03f */
[----:B------:R-:W-:Y:S01]  /*1020*/  UMOV UR25, 0x40000040 ;  /* 0x4000004000197882 */ /* 0x000fe20000000000 */
[----:B------:R-:W-:Y:S01]  /*1030*/  UMOV UR27, 0x40000040 ;  /* 0x40000040001b7882 */ /* 0x000fe20000000000 */
[----:B------:R-:W-:Y:S02]  /*1040*/  UIADD3 UR28, UR8, 0x202, URZ ;  /* 0x00000202081c7890 */ /* 0x000fe4000fffe03f */
[----:B------:R-:W-:Y:S01]  /*1050*/  UIADD3 UR30, UR6, 0x402, URZ ;  /* 0x00000402061e7890 */ /* 0x000fe2000fffe03f */
        /* <DEDUP_REMOVED lines=10> */
[----:B------:R-:W-:Y:S01]  /*1100*/  ULOP3.LUT UR5, UR5, 0x8, URZ, 0xc, !UPT ;  /* 0x0000000805057892 */ /* 0x000fe2000f8e0c3f */
[----:B------:R-:W-:Y:S02]  /*1110*/  WARPGROUP.DEPBAR.LE gsb0, 0x0 ;  /* 0x00008000000079c5 */ /* 0x000fe40000010000 */
[----:B------:R-:W-:-:S06]  /*1120*/  WARPGROUP.ARRIVE ;  /* 0x00000000000079c5 */ /* 0x000fcc0000000000 */
[----:B------:R-:W-:Y:S01]  /*1130*/  HGMMA.64x128x16.F32 R24, gdesc[UR12], R24, gsb0 ;  /* 0x01e000000c1879f0 */ /* 0x000fe20008000818 */
[----:B------:R-:W-:Y:S01]  /*1140*/  ULDC UR14, c[0x0][0x604] ;  /* 0x00018100000e7ab9 */ /* 0x000fe20000000800 */
[----:B------:R-:W-:Y:S01]  /*1150*/  ULDC UR15, c[0x0][0x604] ;  /* 0x00018100000f7ab9 */ /* 0x000fe20000000800 */
[----:B------:R-:W-:Y:S02]  /*1160*/  WARPGROUP.DEPBAR.LE gsb0, 0x0 ;  /* 0x00008000000079c5 */ /* 0x000fe40000010000 */
[----:B------:R-:W-:-:S07]  /*1170*/  WARPGROUP.ARRIVE ;  /* 0x00000000000079c5 */ /* 0x000fce0000000000 */
[----:B------:R-:W-:Y:S03]  /*1180*/  HGMMA.64x128x16.F32 R24, gdesc[UR16], R24, gsb0 ;  /* 0x01e00000101879f0 */ /* 0x000fe60008000818 */
        /* <DEDUP_REMOVED lines=16> */
[----:B--2---:R-:W-:-:S04]  /*1290*/  FMNMX R3, R24, R25, !PT ;  /* 0x0000001918037209 */ /* 0x004fc80007800000 */
[----:B------:R-:W-:-:S04]  /*12a0*/  FMNMX R0, R28, R3, !PT ;  /* 0x000000031c007209 */ /* 0x000fc80007800000 */
        /* <DEDUP_REMOVED lines=9> */
[----:B------:R-:W-:Y:S02]  /*1340*/  FMNMX R0, R48, R3, !PT ;  /* 0x0000000330007209 */ /* 0x000fe40007800000 */
[----:B------:R-:W-:Y:S02]  /*1350*/  FMNMX R3, R26, R27, !PT ;  /* 0x0000001b1a037209 */ /* 0x000fe40007800000 */
[----:B------:R-:W-:Y:S02]  /*1360*/  FMNMX R7, R49, R0, !PT ;  /* 0x0000000031077209 */ /* 0x000fe40007800000 */
[----:B------:R-:W-:Y:S02]  /*1370*/  FMNMX R0, R30, R3, !PT ;  /* 0x000000031e007209 */ /* 0x000fe40007800000 */
[----:B------:R-:W-:Y:S02]  /*1380*/  FMNMX R2, R52, R7, !PT ;  /* 0x0000000734027209 */ /* 0x000fe40007800000 */
[----:B------:R-:W-:-:S02]  /*1390*/  FMNMX R3, R31, R0, !PT ;  /* 0x000000001f037209 */ /* 0x000fc40007800000 */
        /* <DEDUP_REMOVED lines=33> */
[----:B------:R-:W-:-:S03]  /*15b0*/  FMNMX R0, R66, R3, !PT ;  /* 0x0000000342007209 */ /* 0x000fc60007800000 */
[----:B------:R-:W2:Y:S01]  /*15c0*/  SHFL.BFLY PT, R7, R2, 0x1, 0x1f ;  /* 0x0c201f0002077f89 */ /* 0x000ea200000e0000 */
[----:B------:R-:W-:-:S04]  /*15d0*/  FMNMX R3, R67, R0, !PT ;  /* 0x0000000043037209 */ /* 0x000fc80007800000 */
[----:B------:R-:W-:-:S04]  /*15e0*/  FMNMX R0, R70, R3, !PT ;  /* 0x0000000346007209 */ /* 0x000fc80007800000 */
[----:B------:R-:W-:-:S04]  /*15f0*/  FMNMX R3, R71, R0, !PT ;  /* 0x0000000047037209 */ /* 0x000fc80007800000 */
[----:B------:R-:W-:-:S04]  /*1600*/  FMNMX R0, R74, R3, !PT ;  /* 0x000000034a007209 */ /* 0x000fc80007800000 */
[----:B------:R-:W-:-:S04]  /*1610*/  FMNMX R3, R75, R0, !PT ;  /* 0x000000004b037209 */ /* 0x000fc80007800000 */
[----:B------:R-:W-:Y:S02]  /*1620*/  FMNMX R0, R78, R3, !PT ;  /* 0x000000034e007209 */ /* 0x000fe40007800000 */
[----:B--2---:R-:W-:Y:S02]  /*1630*/  FMNMX R7, R2, R7, !PT ;  /* 0x0000000702077209 */ /* 0x004fe40007800000 */
[----:B------:R-:W-:-:S03]  /*1640*/  FMNMX R3, R79, R0, !PT ;  /* 0x000000004f037209 */ /* 0x000fc60007800000 */
[----:B------:R-:W2:Y:S01]  /*1650*/  SHFL.BFLY PT, R4, R7, 0x2, 0x1f ;  /* 0x0c401f0007047f89 */ /* 0x000ea200000e0000 */
[----:B------:R-:W-:-:S04]  /*1660*/  FMNMX R0, R82, R3, !PT ;  /* 0x0000000352007209 */ /* 0x000fc80007800000 */
[----:B------:R-:W-:-:S04]  /*1670*/  FMNMX R3, R83, R0, !PT ;  /* 0x0000000053037209 */ /* 0x000fc80007800000 */
[----:B------:R-:W-:-:S04]  /*1680*/  FMNMX R0, R86, R3, !PT ;  /* 0x0000000356007209 */ /* 0x000fc80007800000 */
[----:B------:R-:W-:-:S05]  /*1690*/  FMNMX R0, R87, R0, !PT ;  /* 0x0000000057007209 */ /* 0x000fca0007800000 */
[----:B------:R-:W3:Y:S01]  /*16a0*/  SHFL.BFLY PT, R9, R0, 0x1, 0x1f ;  /* 0x0c201f0000097f89 */ /* 0x000ee200000e0000 */
[----:B--2---:R-:W-:-:S04]  /*16b0*/  FMNMX R3, R7, R4, !PT ;  /* 0x0000000407037209 */ /* 0x004fc80007800000 */
[----:B------:R-:W-:-:S04]  /*16c0*/  FSETP.NEU.AND P1, PT, R3, -INF , PT ;  /* 0xff8000000300780b */ /* 0x000fc80003f2d000 */
[----:B------:R-:W-:-:S05]  /*16d0*/  FSEL R2, R3, RZ, P1 ;  /* 0x000000ff03027208 */ /* 0x000fca0000800000 */
[----:B------:R-:W-:Y:S01]  /*16e0*/  FMUL R2, R2, UR14 ;  /* 0x0000000e02027c20 */ /* 0x000fe20008400000 */
[----:B------:R-:W-:-:S03]  /*16f0*/  ULDC UR14, c[0x0][0x604] ;  /* 0x00018100000e7ab9 */ /* 0x000fc60000000800 */
[--C-:B------:R-:W-:Y:S01]  /*1700*/  FFMA R24, R24, UR14, -R2.reuse ;  /* 0x0000000e18187c23 */ /* 0x100fe20008000802 */
[----:B---3--:R-:W-:Y:S01]  /*1710*/  FMNMX R9, R0, R9, !PT ;  /* 0x0000000900097209 */ /* 0x008fe20007800000 */
[----:B------:R-:W-:Y:S02]  /*1720*/  ULDC UR14, c[0x0][0x604] ;  /* 0x00018100000e7ab9 */ /* 0x000fe40000000800 */
[--C-:B------:R-:W-:Y:S01]  /*1730*/  FFMA R7, R25, UR14, -R2.reuse ;  /* 0x0000000e19077c23 */ /* 0x100fe20008000802 */
[----:B------:R-:W-:Y:S01]  /*1740*/  ULDC UR14, c[0x0][0x604] ;  /* 0x00018100000e7ab9 */ /* 0x000fe20000000800 */
[----:B------:R-:W2:Y:S01]  /*1750*/  SHFL.BFLY PT, R4, R9, 0x2, 0x1f ;  /* 0x0c401f0009047f89 */ /* 0x000ea200000e0000 */
[--C-:B------:R-:W-:Y:S01]  /*1760*/  FFMA R6, R28, UR14, -R2.reuse ;  /* 0x0000000e1c067c23 */ /* 0x100fe20008000802 */
[----:B------:R-:W-:Y:S01]  /*1770*/  ULDC UR14, c[0x0][0x604] ;  /* 0x00018100000e7ab9 */ /* 0x000fe20000000800 */
[----:B------:R-:W-:Y:S01]  /*1780*/  FSETP.GEU.AND P1, PT, R24, -126, PT ;  /* 0xc2fc00001800780b */ /* 0x000fe20003f2e000 */
[--C-:B------:R-:W-:Y:S01]  /*1790*/  FFMA R29, R29, UR14, -R2.reuse ;  /* 0x0000000e1d1d7c23 */ /* 0x100fe20008000802 */
[----:B------:R-:W-:Y:S01]  /*17a0*/  ULDC UR14, c[0x0][0x604] ;  /* 0x00018100000e7ab9 */ /* 0x000fe20000000800 */
[----:B------:R-:W-:Y:S01]  /*17b0*/  FSETP.GEU.AND P4, PT, R7, -126, PT ;  /* 0xc2fc00000700780b */ /* 0x000fe20003f8e000 */
[--C-:B------:R-:W-:Y:S01]  /*17c0*/  FFMA R28, R32, UR14, -R2.reuse ;  /* 0x0000000e201c7c23 */ /* 0x100fe20008000802 */
[----:B------:R-:W-:Y:S01]  /*17d0*/  ULDC UR14, c[0x0][0x604] ;  /* 0x00018100000e7ab9 */ /* 0x000fe20000000800 */
[----:B------:R-:W-:Y:S01]  /*17e0*/  FSETP.GEU.AND P2, PT, R29, -126, PT ;  /* 0xc2fc00001d00780b */ /* 0x000fe20003f4e000 */
[--C-:B------:R-:W-:Y:S01]  /*17f0*/  FFMA R11, R33, UR14, -R2.reuse ;  /* 0x0000000e210b7c23 */ /* 0x100fe20008000802 */
[----:B------:R-:W-:Y:S01]  /*1800*/  FSETP.GEU.AND P3, PT, R6, -126, PT ;  /* 0xc2fc00000600780b */ /* 0x000fe20003f6e000 */
[----:B------:R-:W-:Y:S01]  /*1810*/  ULDC UR14, c[0x0][0x604] ;  /* 0x00018100000e7ab9 */ /* 0x000fe20000000800 */
[----:B------:R-:W-:Y:S01]  /*1820*/  FSETP.GEU.AND P6, PT, R28, -126, PT ;  /* 0xc2fc00001c00780b */ /* 0x000fe20003fce000 */
[--C-:B------:R-:W-:Y:S01]  /*1830*/  FFMA R8, R36, UR14, -R2.reuse ;  /* 0x0000000e24087c23 */ /* 0x100fe20008000802 */
[----:B------:R-:W-:Y:S01]  /*1840*/  ULDC UR14, c[0x0][0x604] ;  /* 0x00018100000e7ab9 */ /* 0x000fe20000000800 */
[----:B------:R-:W-:Y:S01]  /*1850*/  @!P1 FMUL R24, R24, 0.5 ;  /* 0x3f00000018189820 */ /* 0x000fe20000400000 */
[--C-:B------:R-:W-:Y:S01]  /*1860*/  FFMA R13, R37, UR14, -R2.reuse ;  /* 0x0000000e250d7c23 */ /* 0x100fe20008000802 */
[----:B------:R-:W-:Y:S01]  /*1870*/  ULDC UR14, c[0x0][0x604] ;  /* 0x00018100000e7ab9 */ /* 0x000fe20000000800 */
[----:B------:R-:W-:Y:S01]  /*1880*/  @!P4 FMUL R7, R7, 0.5 ;  /* 0x3f0000000707c820 */ /* 0x000fe20000400000 */
[--C-:B------:R-:W-:Y:S01]  /*1890*/  FFMA R32, R40, UR14, -R2.reuse ;  /* 0x0000000e28207c23 */ /* 0x100fe20008000802 */
[----:B------:R-:W-:Y:S01]  /*18a0*/  ULDC UR14, c[0x0][0x604] ;  /* 0x00018100000e7ab9 */ /* 0x000fe20000000800 */
[----:B------:R-:W-:Y:S01]  /*18b0*/  @!P2 FMUL R29, R29, 0.5 ;  /* 0x3f0000001d1da820 */ /* 0x000fe20000400000 */
[----:B------:R-:W3:Y:S01]  /*18c0*/  MUFU.EX2 R24, R24 ;  /* 0x0000001800187308 */ /* 0x000ee20000000800 */
[----:B--2---:R-:W-:Y:S01]  /*18d0*/  FMNMX R4, R9, R4, !PT ;  /* 0x0000000409047209 */ /* 0x004fe20007800000 */
[----:B------:R-:W-:Y:S01]  /*18e0*/  @!P3 FMUL R6, R6, 0.5 ;  /* 0x3f0000000606b820 */ /* 0x000fe20000400000 */
[----:B------:R-:W-:Y:S01]  /*18f0*/  @!P6 FMUL R28, R28, 0.5 ;  /* 0x3f0000001c1ce820 */ /* 0x000fe20000400000 */
[----:B------:R-:W-:Y:S01]  /*1900*/  FFMA R15, R41, UR14, -R2 ;  /* 0x0000000e290f7c23 */ /* 0x000fe20008000802 */
[----:B------:R-:W-:Y:S01]  /*1910*/  FSETP.NEU.AND P5, PT, R4, -INF , PT ;  /* 0xff8000000400780b */ /* 0x000fe20003fad000 */
[----:B------:R-:W-:-:S02]  /*1920*/  ULDC UR14, c[0x0][0x604] ;  /* 0x00018100000e7ab9 */ /* 0x000fc40000000800 */
[----:B------:R-:W2:Y:S01]  /*1930*/  MUFU.EX2 R9, R29 ;  /* 0x0000001d00097308 */ /* 0x000ea20000000800 */
[----:B------:R-:W-:Y:S01]  /*1940*/  FSEL R0, R4, RZ, P5 ;  /* 0x000000ff04007208 */ /* 0x000fe20002800000 */
[--C-:B------:R-:W-:Y:S01]  /*1950*/  FFMA R10, R44, UR14, -R2.reuse ;  /* 0x0000000e2c0a7c23 */ /* 0x100fe20008000802 */
[----:B------:R-:W-:Y:S01]  /*1960*/  FSETP.GEU.AND P5, PT, R11, -126, PT ;  /* 0xc2fc00000b00780b */ /* 0x000fe20003fae000 */
[----:B------:R-:W-:Y:S02]  /*1970*/  ULDC UR14, c[0x0][0x604] ;  /* 0x00018100000e7ab9 */ /* 0x000fe40000000800 */
[--C-:B------:R-:W-:Y:S01]  /*1980*/  FFMA R17, R45, UR14, -R2.reuse ;  /* 0x0000000e2d117c23 */ /* 0x100fe20008000802 */
[----:B------:R-:W-:Y:S01]  /*1990*/  ULDC UR14, c[0x0][0x604] ;  /* 0x00018100000e7ab9 */ /* 0x000fe20000000800 */
[----:B------:R-:W4:Y:S01]  /*19a0*/  MUFU.EX2 R7, R7 ;  /* 0x0000000700077308 */ /* 0x000f220000000800 */
[----:B---3--:R-:W-:Y:S01]  /*19b0*/  @!P1 FMUL R24, R24, R24 ;  /* 0x0000001818189220 */ /* 0x008fe20000400000 */
[----:B------:R-:W-:Y:S01]  /*19c0*/  FSETP.GEU.AND P1, PT, R8, -126, PT ;  /* 0xc2fc00000800780b */ /* 0x000fe20003f2e000 */
[----:B------:R-:W-:Y:S01]  /*19d0*/  FFMA R36, R48, UR14, -R2 ;  /* 0x0000000e30247c23 */ /* 0x000fe20008000802 */
[----:B------:R-:W-:-:S02]  /*19e0*/  ULDC UR14, c[0x0][0x604] ;  /* 0x00018100000e7ab9 */ /* 0x000fc40000000800 */
[--C-:B------:R-:W-:Y:S01]  /*19f0*/  FFMA R49, R49, UR14, -R2.reuse ;  /* 0x0000000e31317c23 */ /* 0x100fe20008000802 */
[----:B------:R-:W-:Y:S01]  /*1a00*/  ULDC UR14, c[0x0][0x604] ;  /* 0x00018100000e7ab9 */ /* 0x000fe20000000800 */
[----:B------:R-:W-:Y:S01]  /*1a10*/  @!P5 FMUL R11, R11, 0.5 ;  /* 0x3f0000000b0bd820 */ /* 0x000fe20000400000 */
[----:B------:R-:W3:Y:S01]  /*1a20*/  MUFU.EX2 R6, R6 ;  /* 0x0000000600067308 */ /* 0x000ee20000000800 */
[----:B--2---:R-:W-:Y:S01]  /*1a30*/  @!P2 FMUL R9, R9, R9 ;  /* 0x000000090909a220 */ /* 0x004fe20000400000 */
[----:B------:R-:W-:Y:S01]  /*1a40*/  FSETP.GEU.AND P2, PT, R15, -126, PT ;  /* 0xc2fc00000f00780b */ /* 0x000fe20003f4e000 */
[--C-:B------:R-:W-:Y:S01]  /*1a50*/  FFMA R52, R52, UR14, -R2.reuse ;  /* 0x0000000e34347c23 */ /* 0x100fe20008000802 */
[----:B------:R-:W-:Y:S02]  /*1a60*/  ULDC UR14, c[0x0][0x604] ;  /* 0x00018100000e7ab9 */ /* 0x000fe40000000800 */
[----:B------:R-:W-:Y:S01]  /*1a70*/  @!P1 FMUL R8, R8, 0.5 ;  /* 0x3f00000008089820 */ /* 0x000fe20000400000 */
[----:B------:R-:W-:Y:S01]  /*1a80*/  FFMA R53, R53, UR14, -R2 ;  /* 0x0000000e35357c23 */ /* 0x000fe20008000802 */
[----:B------:R-:W2:Y:S01]  /*1a90*/  MUFU.EX2 R28, R28 ;  /* 0x0000001c001c7308 */ /* 0x000ea20000000800 */
[----:B----4-:R-:W-:Y:S01]  /*1aa0*/  @!P4 FMUL R7, R7, R7 ;  /* 0x000000070707c220 */ /* 0x010fe20000400000 */
[----:B------:R-:W-:Y:S01]  /*1ab0*/  FSETP.GEU.AND P4, PT, R13, -126, PT ;  /* 0xc2fc00000d00780b */ /* 0x000fe20003f8e000 */
[----:B------:R-:W-:-:S02]  /*1ac0*/  ULDC UR14, c[0x0][0x604] ;  /* 0x00018100000e7ab9 */ /* 0x000fc40000000800 */
[--C-:B------:R-:W-:Y:S01]  /*1ad0*/  FFMA R56, R56, UR14, -R2.reuse ;  /* 0x0000000e38387c23 */ /* 0x100fe20008000802 */
[----:B------:R-:W-:Y:S01]  /*1ae0*/  ULDC UR14, c[0x0][0x604] ;  /* 0x00018100000e7ab9 */ /* 0x000fe20000000800 */
[----:B------:R-:W-:Y:S01]  /*1af0*/  @!P2 FMUL R15, R15, 0.5 ;  /* 0x3f0000000f0fa820 */ /* 0x000fe20000400000 */
[----:B------:R-:W4:Y:S01]  /*1b00*/  MUFU.EX2 R11, R11 ;  /* 0x0000000b000b7308 */ /* 0x000f220000000800 */
[----:B---3--:R-:W-:Y:S01]  /*1b10*/  @!P3 FMUL R6, R6, R6 ;  /* 0x000000060606b220 */ /* 0x008fe20000400000 */
[----:B------:R-:W-:Y:S01]  /*1b20*/  FSETP.GEU.AND P3, PT, R32, -126, PT ;  /* 0xc2fc00002000780b */ /* 0x000fe20003f6e000 */
[--C-:B------:R-:W-:Y:S01]  /*1b30*/  FFMA R57, R57, UR14, -R2.reuse ;  /* 0x0000000e39397c23 */ /* 0x100fe20008000802 */
[----:B------:R-:W-:Y:S02]  /*1b40*/  ULDC UR14, c[0x0][0x604] ;  /* 0x00018100000e7ab9 */ /* 0x000fe40000000800 */
[----:B------:R-:W-:Y:S01]  /*1b50*/  FFMA R60, R60, UR14, -R2 ;  /* 0x0000000e3c3c7c23 */ /* 0x000fe20008000802 */
[----:B------:R-:W-:Y:S01]  /*1b60*/  @!P4 FMUL R13, R13, 0.5 ;  /* 0x3f0000000d0dc820 */ /* 0x000fe20000400000 */
[----:B------:R-:W3:Y:S01]  /*1b70*/  MUFU.EX2 R15, R15 ;  /* 0x0000000f000f7308 */ /* 0x000ee20000000800 */
[----:B--2---:R-:W-:Y:S01]  /*1b80*/  @!P6 FMUL R28, R28, R28 ;  /* 0x0000001c1c1ce220 */ /* 0x004fe20000400000 */
[----:B------:R-:W-:Y:S01]  /*1b90*/  FSETP.GEU.AND P6, PT, R10, -126, PT ;  /* 0xc2fc00000a00780b */ /* 0x000fe20003fce000 */
[----:B------:R-:W-:-:S02]  /*1ba0*/  ULDC UR14, c[0x0][0x604] ;  /* 0x00018100000e7ab9 */ /* 0x000fc40000000800 */
[--C-:B------:R-:W-:Y:S01]  /*1bb0*/  FFMA R61, R61, UR14, -R2.reuse ;  /* 0x0000000e3d3d7c23 */ /* 0x100fe20008000802 */
[----:B------:R-:W-:Y:S01]  /*1bc0*/  ULDC UR14, c[0x0][0x604] ;  /* 0x00018100000e7ab9 */ /* 0x000fe20000000800 */
[----:B------:R-:W-:Y:S01]  /*1bd0*/  @!P3 FMUL R32, R32, 0.5 ;  /* 0x3f0000002020b820 */ /* 0x000fe20000400000 */
[----:B------:R-:W2:Y:S01]  /*1be0*/  MUFU.EX2 R8, R8 ;  /* 0x0000000800087308 */ /* 0x000ea20000000800 */
[----:B----4-:R-:W-:Y:S01]  /*1bf0*/  @!P5 FMUL R11, R11, R11 ;  /* 0x0000000b0b0bd220 */ /* 0x010fe20000400000 */
[----:B------:R-:W-:Y:S01]  /*1c00*/  FSETP.GEU.AND P5, PT, R17, -126, PT ;  /* 0xc2fc00001100780b */ /* 0x000fe20003fae000 */
[--C-:B------:R-:W-:Y:S01]  /*1c10*/  FFMA R64, R64, UR14, -R2.reuse ;  /* 0x0000000e40407c23 */ /* 0x100fe20008000802 */
[----:B------:R-:W-:Y:S02]  /*1c20*/  ULDC UR14, c[0x0][0x604] ;  /* 0x00018100000e7ab9 */ /* 0x000fe40000000800 */
[----:B------:R-:W-:Y:S01]  /*1c30*/  FFMA R65, R65, UR14, -R2 ;  /* 0x0000000e41417c23 */ /* 0x000fe20008000802 */
[----:B------:R-:W-:Y:S01]  /*1c40*/  @!P6 FMUL R10, R10, 0.5 ;  /* 0x3f0000000a0ae820 */ /* 0x000fe20000400000 */
[----:B------:R-:W4:Y:S01]  /*1c50*/  MUFU.EX2 R13, R13 ;  /* 0x0000000d000d7308 */ /* 0x000f220000000800 */
[----:B---3--:R-:W-:Y:S01]  /*1c60*/  @!P2 FMUL R15, R15, R15 ;  /* 0x0000000f0f0fa220 */ /* 0x008fe20000400000 */
[----:B------:R-:W-:Y:S01]  /*1c70*/  FSETP.GEU.AND P2, PT, R53, -126, PT ;  /* 0xc2fc00003500780b */ /* 0x000fe20003f4e000 */
        /* <DEDUP_REMOVED lines=9> */
[----:B------:R-:W-:Y:S01]  /*1d10*/  FFMA R72, R72, UR14, -R2 ;  /* 0x0000000e48487c23 */ /* 0x000fe20008000802 */
[----:B------:R-:W-:Y:S01]  /*1d20*/  @!P2 FMUL R53, R53, 0.5 ;  /* 0x3f0000003535a820 */ /* 0x000fe20000400000 */
        /* <DEDUP_REMOVED lines=32> */
[----:B------:R-:W-:Y:S01]  /*1f30*/  FFMA R2, R85, UR14, -R2 ;  /* 0x0000000e55027c23 */ /* 0x000fe20008000802 */
[----:B------:R-:W-:Y:S01]  /*1f40*/  ULDC UR14, c[0x0][0x604] ;  /* 0x00018100000e7ab9 */ /* 0x000fe20000000800 */
[----:B------:R-:W-:Y:S01]  /*1f50*/  @!P5 FMUL R57, R57, 0.5 ;  /* 0x3f0000003939d820 */ /* 0x000fe20000400000 */
[----:B------:R-:W3:Y:S01]  /*1f60*/  MUFU.EX2 R19, R56 ;  /* 0x0000003800137308 */ /* 0x000ee20000000800 */
[----:B--2---:R-:W-:Y:S01]  /*1f70*/  @!P1 FMUL R36, R36, R36 ;  /* 0x0000002424249220 */ /* 0x004fe20000400000 */
[----:B------:R-:W-:Y:S01]  /*1f80*/  FSETP.GEU.AND P1, PT, R60, -126, PT ;  /* 0xc2fc00003c00780b */ /* 0x000fe20003f2e000 */
[----:B------:R-:W-:Y:S01]  /*1f90*/  FMUL R0, R0, UR14 ;  /* 0x0000000e00007c20 */ /* 0x000fe20008400000 */
[----:B------:R-:W-:-:S03]  /*1fa0*/  ULDC UR14, c[0x0][0x604] ;  /* 0x00018100000e7ab9 */ /* 0x000fc60000000800 */
        /* <DEDUP_REMOVED lines=25> */
[----:B------:R-:W-:-:S04]  /*2140*/  ULDC UR14, c[0x0][0x604] ;  /* 0x00018100000e7ab9 */ /* 0x000fc80000000800 */
[----:B------:R-:W-:Y:S01]  /*2150*/  @!P5 FMUL R69, R69, 0.5 ;  /* 0x3f0000004545d820 */ /* 0x000fe20000400000 */
[----:B------:R-:W4:Y:S01]  /*2160*/  MUFU.EX2 R12, R61 ;  /* 0x0000003d000c7308 */ /* 0x000f220000000800 */
[----:B---3--:R-:W-:Y:S01]  /*2170*/  @!P2 FMUL R44, R44, R44 ;  /* 0x0000002c2c2ca220 */ /* 0x008fe20000400000 */
[----:B------:R-:W-:-:S05]  /*2180*/  FSETP.GEU.AND P2, PT, R77, -126, PT ;  /* 0xc2fc00004d00780b */ /* 0x000fca0003f4e000 */
[----:B------:R-:W-:Y:S01]  /*2190*/  @!P3 FMUL R64, R64, 0.5 ;  /* 0x3f0000004040b820 */ /* 0x000fe20000400000 */
[----:B------:R-:W3:Y:S01]  /*21a0*/  MUFU.EX2 R25, R68 ;  /* 0x0000004400197308 */ /* 0x000ee20000000800 */
[----:B--2---:R-:W-:Y:S01]  /*21b0*/  @!P1 FMUL R21, R21, R21 ;  /* 0x0000001515159220 */ /* 0x004fe20000400000 */
[----:B------:R-:W-:-:S05]  /*21c0*/  FSETP.GEU.AND P1, PT, R72, -126, PT ;  /* 0xc2fc00004800780b */ /* 0x000fca0003f2e000 */
[----:B------:R-:W-:Y:S01]  /*21d0*/  @!P2 FMUL R77, R77, 0.5 ;  /* 0x3f0000004d4da820 */ /* 0x000fe20000400000 */
[----:B------:R-:W2:Y:S01]  /*21e0*/  MUFU.EX2 R14, R69 ;  /* 0x00000045000e7308 */ /* 0x000ea20000000800 */
[----:B----4-:R-:W-:Y:S01]  /*21f0*/  @!P4 FMUL R12, R12, R12 ;  /* 0x0000000c0c0cc220 */ /* 0x010fe20000400000 */
[----:B------:R-:W-:-:S05]  /*2200*/  FSETP.GEU.AND P4, PT, R73, -126, PT ;  /* 0xc2fc00004900780b */ /* 0x000fca0003f8e000 */
        /* <DEDUP_REMOVED lines=31> */
[----:B------:R-:W-:-:S03]  /*2400*/  FSETP.GEU.AND P5, PT, R45, -126, PT ;  /* 0xc2fc00002d00780b */ /* 0x000fc60003fae000 */
[----:B------:R-:W-:Y:S02]  /*2410*/  FADD R61, R49, R18 ;  /* 0x00000012313d7221 */ /* 0x000fe40000000000 */
[----:B------:R-:W-:Y:S01]  /*2420*/  @!P6 FMUL R30, R30, 0.5 ;  /* 0x3f0000001e1ee820 */ /* 0x000fe20000400000 */
[----:B------:R2:W5:Y:S01]  /*2430*/  MUFU.EX2 R20, R2 ;  /* 0x0000000200147308 */ /* 0x0005620000000800 */
[----:B----4-:R-:W-:Y:S01]  /*2440*/  @!P3 FMUL R33, R33, R33 ;  /* 0x000000212121b220 */ /* 0x010fe20000400000 */
[----:B------:R-:W-:-:S05]  /*2450*/  FSETP.GEU.AND P3, PT, R26, -126, PT ;  /* 0xc2fc00001a00780b */ /* 0x000fca0003f6e000 */
[----:B------:R-:W-:Y:S01]  /*2460*/  @!P5 FMUL R45, R45, 0.5 ;  /* 0x3f0000002d2dd820 */ /* 0x000fe20000400000 */
[----:B------:R-:W4:Y:S01]  /*2470*/  MUFU.EX2 R27, R27 ;  /* 0x0000001b001b7308 */ /* 0x000f220000000800 */
[--C-:B--2---:R-:W-:Y:S01]  /*2480*/  FFMA R2, R35, UR14, -R0.reuse ;  /* 0x0000000e23027c23 */ /* 0x104fe20008000800 */
[----:B------:R-:W-:Y:S01]  /*2490*/  ULDC UR14, c[0x0][0x604] ;  /* 0x00018100000e7ab9 */ /* 0x000fe20000000800 */
[----:B---3--:R-:W-:Y:S01]  /*24a0*/  @!P1 FMUL R41, R41, R41 ;  /* 0x0000002929299220 */ /* 0x008fe20000400000 */
[----:B------:R-:W-:Y:S01]  /*24b0*/  FFMA R38, R38, UR14, -R0 ;  /* 0x0000000e26267c23 */ /* 0x000fe20008000800 */
[----:B------:R-:W-:Y:S01]  /*24c0*/  ULDC UR14, c[0x0][0x604] ;  /* 0x00018100000e7ab9 */ /* 0x000fe20000000800 */
[----:B------:R-:W-:Y:S01]  /*24d0*/  FSETP.GEU.AND P1, PT, R34, -126, PT ;  /* 0xc2fc00002200780b */ /* 0x000fe20003f2e000 */
[----:B------:R-:W-:Y:S01]  /*24e0*/  @!P3 FMUL R26, R26, 0.5 ;  /* 0x3f0000001a1ab820 */ /* 0x000fe20000400000 */
[----:B------:R-:W2:Y:S01]  /*24f0*/  MUFU.EX2 R31, R30 ;  /* 0x0000001e001f7308 */ /* 0x000ea20000000800 */
[----:B-----5:R-:W-:Y:S01]  /*2500*/  @!P4 FMUL R20, R20, R20 ;  /* 0x000000141414c220 */ /* 0x020fe20000400000 */
[----:B------:R-:W-:-:S06]  /*2510*/  FSETP.GEU.AND P4, PT, R2, -126, PT ;  /* 0xc2fc00000200780b */ /* 0x000fcc0003f8e000 */
[----:B------:R-:W3:Y:S01]  /*2520*/  MUFU.EX2 R56, R45 ;  /* 0x0000002d00387308 */ /* 0x000ee20000000800 */
[----:B----4-:R-:W-:Y:S02]  /*2530*/  @!P2 FMUL R27, R27, R27 ;  /* 0x0000001b1b1ba220 */ /* 0x010fe40000400000 */
[----:B------:R-:W-:-:S04]  /*2540*/  @!P1 FMUL R34, R34, 0.5 ;  /* 0x3f00000022229820 */ /* 0x000fc80000400000 */
[----:B------:R-:W-:Y:S01]  /*2550*/  @!P4 FMUL R2, R2, 0.5 ;  /* 0x3f0000000202c820 */ /* 0x000fe20000400000 */
[----:B------:R4:W5:Y:S01]  /*2560*/  MUFU.EX2 R22, R26 ;  /* 0x0000001a00167308 */ /* 0x0009620000000800 */
[----:B--2---:R-:W-:-:S07]  /*2570*/  @!P6 FMUL R31, R31, R31 ;  /* 0x0000001f1f1fe220 */ /* 0x004fce0000400000 */
[----:B------:R-:W2:Y:S01]  /*2580*/  MUFU.EX2 R35, R34 ;  /* 0x0000002200237308 */ /* 0x000ea20000000800 */
[--C-:B----4-:R-:W-:Y:S01]  /*2590*/  FFMA R26, R39, UR14, -R0.reuse ;  /* 0x0000000e271a7c23 */ /* 0x110fe20008000800 */
[----:B------:R-:W-:Y:S01]  /*25a0*/  ULDC UR14, c[0x0][0x604] ;  /* 0x00018100000e7ab9 */ /* 0x000fe20000000800 */
[----:B---3--:R-:W-:Y:S01]  /*25b0*/  @!P5 FMUL R56, R56, R56 ;  /* 0x000000383838d220 */ /* 0x008fe20000400000 */
[--C-:B------:R-:W-:Y:S01]  /*25c0*/  FFMA R42, R42, UR14, -R0.reuse ;  /* 0x0000000e2a2a7c23 */ /* 0x100fe20008000800 */
[----:B------:R-:W-:Y:S01]  /*25d0*/  ULDC UR14, c[0x0][0x604] ;  /* 0x00018100000e7ab9 */ /* 0x000fe20000000800 */
[----:B------:R-:W-:Y:S01]  /*25e0*/  FSETP.GEU.AND P2, PT, R26, -126, PT ;  /* 0xc2fc00001a00780b */ /* 0x000fe20003f4e000 */
[--C-:B------:R-:W-:Y:S01]  /*25f0*/  FFMA R30, R43, UR14, -R0.reuse ;  /* 0x0000000e2b1e7c23 */ /* 0x100fe20008000800 */
[----:B------:R-:W-:Y:S01]  /*2600*/  ULDC UR14, c[0x0][0x604] ;  /* 0x00018100000e7ab9 */ /* 0x000fe20000000800 */
[----:B------:R-:W-:Y:S01]  /*2610*/  FSETP.GEU.AND P6, PT, R42, -126, PT ;  /* 0xc2fc00002a00780b */ /* 0x000fe20003fce000 */
[----:B-----5:R-:W-:Y:S01]  /*2620*/  @!P3 FMUL R22, R22, R22 ;  /* 0x000000161616b220 */ /* 0x020fe20000400000 */
[----:B------:R-:W-:Y:S01]  /*2630*/  FSETP.GEU.AND P3, PT, R38, -126, PT ;  /* 0xc2fc00002600780b */ /* 0x000fe20003f6e000 */
[----:B------:R3:W4:Y:S01]  /*2640*/  MUFU.EX2 R60, R2 ;  /* 0x00000002003c7308 */ /* 0x0007220000000800 */
[----:B------:R-:W-:Y:S01]  /*2650*/  FSETP.GEU.AND P5, PT, R30, -126, PT ;  /* 0xc2fc00001e00780b */ /* 0x000fe20003fae000 */
[----:B------:R-:W-:Y:S01]  /*2660*/  FFMA R46, R46, UR14, -R0 ;  /* 0x0000000e2e2e7c23 */ /* 0x000fe20008000800 */
[----:B------:R-:W-:-:S02]  /*2670*/  ULDC UR14, c[0x0][0x604] ;  /* 0x00018100000e7ab9 */ /* 0x000fc40000000800 */
[--C-:B------:R-:W-:Y:S01]  /*2680*/  FFMA R47, R47, UR14, -R0.reuse ;  /* 0x0000000e2f2f7c23 */ /* 0x100fe20008000800 */
[----:B------:R-:W-:Y:S01]  /*2690*/  ULDC UR14, c[0x0][0x604] ;  /* 0x00018100000e7ab9 */ /* 0x000fe20000000800 */
[----:B------:R-:W-:Y:S01]  /*26a0*/  @!P2 FMUL R26, R26, 0.5 ;  /* 0x3f0000001a1aa820 */ /* 0x000fe20000400000 */
[--C-:B------:R-:W-:Y:S01]  /*26b0*/  FFMA R50, R50, UR14, -R0.reuse ;  /* 0x0000000e32327c23 */ /* 0x100fe20008000800 */
[----:B------:R-:W-:Y:S01]  /*26c0*/  ULDC UR14, c[0x0][0x604] ;  /* 0x00018100000e7ab9 */ /* 0x000fe20000000800 */
[----:B------:R-:W-:Y:S01]  /*26d0*/  @!P6 FMUL R42, R42, 0.5 ;  /* 0x3f0000002a2ae820 */ /* 0x000fe20000400000 */
[----:B------:R5:W1:Y:S01]  /*26e0*/  MUFU.EX2 R64, R26 ;  /* 0x0000001a00407308 */ /* 0x000a620000000800 */
[----:B------:R-:W-:Y:S01]  /*26f0*/  @!P3 FMUL R38, R38, 0.5 ;  /* 0x3f0000002626b820 */ /* 0x000fe20000400000 */
[--C-:B---3--:R-:W-:Y:S01]  /*2700*/  FFMA R2, R51, UR14, -R0.reuse ;  /* 0x0000000e33027c23 */ /* 0x108fe20008000800 */
[----:B------:R-:W-:Y:S01]  /*2710*/  @!P5 FMUL R30, R30, 0.5 ;  /* 0x3f0000001e1ed820 */ /* 0x000fe20000400000 */
[----:B------:R-:W-:Y:S01]  /*2720*/  ULDC UR14, c[0x0][0x604] ;  /* 0x00018100000e7ab9 */ /* 0x000fe20000000800 */
[----:B--2---:R-:W-:Y:S01]  /*2730*/  @!P1 FMUL R35, R35, R35 ;  /* 0x0000002323239220 */ /* 0x004fe20000400000 */
[--C-:B------:R-:W-:Y:S01]  /*2740*/  FFMA R54, R54, UR14, -R0.reuse ;  /* 0x0000000e36367c23 */ /* 0x100fe20008000800 */
[----:B------:R-:W-:Y:S01]  /*2750*/  ULDC UR14, c[0x0][0x604] ;  /* 0x00018100000e7ab9 */ /* 0x000fe20000000800 */
[----:B------:R-:W2:Y:S01]  /*2760*/  MUFU.EX2 R43, R42 ;  /* 0x0000002a002b7308 */ /* 0x000ea20000000800 */
[--C-:B------:R-:W-:Y:S01]  /*2770*/  FFMA R55, R55, UR14, -R0.reuse ;  /* 0x0000000e37377c23 */ /* 0x100fe20008000800 */
[----:B----4-:R-:W-:Y:S01]  /*2780*/  @!P4 FMUL R60, R60, R60 ;  /* 0x0000003c3c3cc220 */ /* 0x010fe20000400000 */
[----:B------:R-:W-:Y:S01]  /*2790*/  FSETP.GEU.AND P1, PT, R46, -126, PT ;  /* 0xc2fc00002e00780b */ /* 0x000fe20003f2e000 */
[----:B------:R-:W-:Y:S01]  /*27a0*/  ULDC UR14, c[0x0][0x604] ;  /* 0x00018100000e7ab9 */ /* 0x000fe20000000800 */
[----:B------:R-:W-:Y:S01]  /*27b0*/  FSETP.GEU.AND P4, PT, R47, -126, PT ;  /* 0xc2fc00002f00780b */ /* 0x000fe20003f8e000 */
[--C-:B-----5:R-:W-:Y:S01]  /*27c0*/  FFMA R26, R58, UR14, -R0.reuse ;  /* 0x0000000e3a1a7c23 */ /* 0x120fe20008000800 */
[----:B------:R-:W-:Y:S01]  /*27d0*/  ULDC UR14, c[0x0][0x604] ;  /* 0x00018100000e7ab9 */ /* 0x000fe20000000800 */
[----:B------:R-:W3:Y:S01]  /*27e0*/  MUFU.EX2 R68, R30 ;  /* 0x0000001e00447308 */ /* 0x000ee20000000800 */
[----:B-1----:R-:W-:Y:S01]  /*27f0*/  @!P2 FMUL R64, R64, R64 ;  /* 0x000000404040a220 */ /* 0x002fe20000400000 */
[----:B------:R-:W-:Y:S01]  /*2800*/  FSETP.GEU.AND P2, PT, R2, -126, PT ;  /* 0xc2fc00000200780b */ /* 0x000fe20003f4e000 */
[----:B------:R-:W-:Y:S01]  /*2810*/  FFMA R59, R59, UR14, -R0 ;  /* 0x0000000e3b3b7c23 */ /* 0x000fe20008000800 */
[----:B------:R-:W-:-:S04]  /*2820*/  ULDC UR14, c[0x0][0x604] ;  /* 0x00018100000e7ab9 */ /* 0x000fc80000000800 */
[----:B------:R-:W1:Y:S01]  /*2830*/  MUFU.EX2 R39, R38 ;  /* 0x0000002600277308 */ /* 0x000e620000000800 */
[----:B--2---:R-:W-:Y:S01]  /*2840*/  @!P6 FMUL R43, R43, R43 ;  /* 0x0000002b2b2be220 */ /* 0x004fe20000400000 */
[----:B------:R-:W-:Y:S01]  /*2850*/  FSETP.GEU.AND P6, PT, R54, -126, PT ;  /* 0xc2fc00003600780b */ /* 0x000fe20003fce000 */
[----:B------:R-:W-:Y:S01]  /*2860*/  @!P1 FMUL R46, R46, 0.5 ;  /* 0x3f0000002e2e9820 */ /* 0x000fe20000400000 */
[----:B------:R-:W-:-:S03]  /*2870*/  @!P4 FMUL R47, R47, 0.5 ;  /* 0x3f0000002f2fc820 */ /* 0x000fc60000400000 */
[----:B------:R-:W-:Y:S01]  /*2880*/  @!P2 FMUL R2, R2, 0.5 ;  /* 0x3f0000000202a820 */ /* 0x000fe20000400000 */
[----:B------:R-:W2:Y:S01]  /*2890*/  MUFU.EX2 R45, R46 ;  /* 0x0000002e002d7308 */ /* 0x000ea20000000800 */
[----:B---3--:R-:W-:Y:S01]  /*28a0*/  @!P5 FMUL R68, R68, R68 ;  /* 0x000000444444d220 */ /* 0x008fe20000400000 */
[----:B------:R-:W-:-:S05]  /*28b0*/  FSETP.GEU.AND P5, PT, R55, -126, PT ;  /* 0xc2fc00003700780b */ /* 0x000fca0003fae000 */
[----:B------:R-:W-:Y:S01]  /*28c0*/  @!P6 FMUL R54, R54, 0.5 ;  /* 0x3f0000003636e820 */ /* 0x000fe20000400000 */
[----:B------:R3:W4:Y:S01]  /*28d0*/  MUFU.EX2 R76, R2 ;  /* 0x00000002004c7308 */ /* 0x0007220000000800 */
[----:B-1----:R-:W-:Y:S01]  /*28e0*/  @!P3 FMUL R39, R39, R39 ;  /* 0x000000272727b220 */ /* 0x002fe20000400000 */
[----:B------:R-:W-:-:S05]  /*28f0*/  FSETP.GEU.AND P3, PT, R50, -126, PT ;  /* 0xc2fc00003200780b */ /* 0x000fca0003f6e000 */
[----:B------:R-:W-:Y:S01]  /*2900*/  @!P5 FMUL R55, R55, 0.5 ;  /* 0x3f0000003737d820 */ /* 0x000fe20000400000 */
[----:B------:R-:W1:Y:S01]  /*2910*/  MUFU.EX2 R72, R47 ;  /* 0x0000002f00487308 */ /* 0x000e620000000800 */
[--C-:B---3--:R-:W-:Y:S01]  /*2920*/  FFMA R2, R62, UR14, -R0.reuse ;  /* 0x0000000e3e027c23 */ /* 0x108fe20008000800 */
[----:B------:R-:W-:Y:S01]  /*2930*/  ULDC UR14, c[0x0][0x604] ;  /* 0x00018100000e7ab9 */ /* 0x000fe20000000800 */
[----:B--2---:R-:W-:Y:S01]  /*2940*/  @!P1 FMUL R45, R45, R45 ;  /* 0x0000002d2d2d9220 */ /* 0x004fe20000400000 */
[--C-:B------:R-:W-:Y:S01]  /*2950*/  FFMA R63, R63, UR14, -R0.reuse ;  /* 0x0000000e3f3f7c23 */ /* 0x100fe20008000800 */
[----:B------:R-:W-:Y:S01]  /*2960*/  ULDC UR14, c[0x0][0x604] ;  /* 0x00018100000e7ab9 */ /* 0x000fe20000000800 */
[----:B------:R-:W-:Y:S01]  /*2970*/  FSETP.GEU.AND P1, PT, R26, -126, PT ;  /* 0xc2fc00001a00780b */ /* 0x000fe20003f2e000 */
[----:B------:R-:W-:Y:S01]  /*2980*/  @!P3 FMUL R50, R50, 0.5 ;  /* 0x3f0000003232b820 */ /* 0x000fe20000400000 */
[----:B------:R-:W2:Y:S01]  /*2990*/  MUFU.EX2 R47, R54 ;  /* 0x00000036002f7308 */ /* 0x000ea20000000800 */
[--C-:B------:R-:W-:Y:S01]  /*29a0*/  FFMA R30, R66, UR14, -R0.reuse ;  /* 0x0000000e421e7c23 */ /* 0x100fe20008000800 */
[----:B------:R-:W-:Y:S01]  /*29b0*/  ULDC UR14, c[0x0][0x604] ;  /* 0x00018100000e7ab9 */ /* 0x000fe20000000800 */
[----:B----4-:R-:W-:Y:S01]  /*29c0*/  @!P2 FMUL R76, R76, R76 ;  /* 0x0000004c4c4ca220 */ /* 0x010fe20000400000 */
[----:B------:R-:W-:Y:S01]  /*29d0*/  FFMA R67, R67, UR14, -R0 ;  /* 0x0000000e43437c23 */ /* 0x000fe20008000800 */
[----:B------:R-:W-:Y:S01]  /*29e0*/  FSETP.GEU.AND P2, PT, R63, -126, PT ;  /* 0xc2fc00003f00780b */ /* 0x000fe20003f4e000 */
[----:B------:R-:W-:-:S02]  /*29f0*/  ULDC UR14, c[0x0][0x604] ;  /* 0x00018100000e7ab9 */ /* 0x000fc40000000800 */
[----:B------:R3:W4:Y:S01]  /*2a00*/  MUFU.EX2 R58, R55 ;  /* 0x00000037003a7308 */ /* 0x0007220000000800 */
[----:B-1----:R-:W-:Y:S01]  /*2a10*/  @!P4 FMUL R72, R72, R72 ;  /* 0x000000484848c220 */ /* 0x002fe20000400000 */
[----:B------:R-:W-:Y:S01]  /*2a20*/  FSETP.GEU.AND P4, PT, R59, -126, PT ;  /* 0xc2fc00003b00780b */ /* 0x000fe20003f8e000 */
[----:B------:R-:W-:-:S05]  /*2a30*/  @!P1 FMUL R26, R26, 0.5 ;  /* 0x3f0000001a1a9820 */ /* 0x000fca0000400000 */
[----:B------:R-:W1:Y:S01]  /*2a40*/  MUFU.EX2 R51, R50 ;  /* 0x0000003200337308 */ /* 0x000e620000000800 */
[----:B--2---:R-:W-:Y:S01]  /*2a50*/  @!P6 FMUL R47, R47, R47 ;  /* 0x0000002f2f2fe220 */ /* 0x004fe20000400000 */
[----:B------:R-:W-:Y:S01]  /*2a60*/  FSETP.GEU.AND P6, PT, R30, -126, PT ;  /* 0xc2fc00001e00780b */ /* 0x000fe20003fce000 */
[----:B------:R-:W-:Y:S01]  /*2a70*/  @!P2 FMUL R63, R63, 0.5 ;  /* 0x3f0000003f3fa820 */ /* 0x000fe20000400000 */
[----:B---3--:R-:W-:Y:S01]  /*2a80*/  FADD R55, R32, R29 ;  /* 0x0000001d20377221 */ /* 0x008fe20000000000 */
[----:B------:R-:W-:Y:S02]  /*2a90*/  F2FP.F16.F32.PACK_AB R32, R15, R32 ;  /* 0x000000200f20723e */ /* 0x000fe400000000ff */
[----:B------:R-:W-:Y:S01]  /*2aa0*/  @!P4 FMUL R59, R59, 0.5 ;  /* 0x3f0000003b3bc820 */ /* 0x000fe20000400000 */
[----:B------:R2:W3:Y:S01]  /*2ab0*/  MUFU.EX2 R57, R26 ;  /* 0x0000001a00397308 */ /* 0x0004e20000000800 */
[----:B----4-:R-:W-:Y:S01]  /*2ac0*/  @!P5 FMUL R58, R58, R58 ;  /* 0x0000003a3a3ad220 */ /* 0x010fe20000400000 */
[----:B------:R-:W-:-:S05]  /*2ad0*/  FSETP.GEU.AND P5, PT, R67, -126, PT ;  /* 0xc2fc00004300780b */ /* 0x000fca0003fae000 */
[----:B------:R-:W-:Y:S01]  /*2ae0*/  @!P6 FMUL R30, R30, 0.5 ;  /* 0x3f0000001e1ee820 */ /* 0x000fe20000400000 */
[----:B------:R-:W4:Y:S01]  /*2af0*/  MUFU.EX2 R63, R63 ;  /* 0x0000003f003f7308 */ /* 0x000f220000000800 */
[----:B-1----:R-:W-:Y:S01]  /*2b00*/  @!P3 FMUL R51, R51, R51 ;  /* 0x000000333333b220 */ /* 0x002fe20000400000 */
[----:B------:R-:W-:Y:S01]  /*2b10*/  FSETP.GEU.AND P3, PT, R2, -126, PT ;  /* 0xc2fc00000200780b */ /* 0x000fe20003f6e000 */
[----:B--2---:R-:W-:Y:S01]  /*2b20*/  FFMA R26, R70, UR14, -R0 ;  /* 0x0000000e461a7c23 */ /* 0x004fe20008000800 */
[----:B------:R-:W-:-:S03]  /*2b30*/  ULDC UR14, c[0x0][0x604] ;  /* 0x00018100000e7ab9 */ /* 0x000fc60000000800 */
[----:B------:R-:W-:Y:S01]  /*2b40*/  @!P5 FMUL R67, R67, 0.5 ;  /* 0x3f0000004343d820 */ /* 0x000fe20000400000 */
[----:B------:R1:W2:Y:S01]  /*2b50*/  MUFU.EX2 R70, R30 ;  /* 0x0000001e00467308 */ /* 0x0002a20000000800 */
[----:B---3--:R-:W-:Y:S01]  /*2b60*/  @!P1 FMUL R57, R57, R57 ;  /* 0x0000003939399220 */ /* 0x008fe20000400000 */
[----:B------:R-:W-:-:S05]  /*2b70*/  FSETP.GEU.AND P1, PT, R26, -126, PT ;  /* 0xc2fc00001a00780b */ /* 0x000fca0003f2e000 */
[----:B------:R-:W-:Y:S01]  /*2b80*/  @!P3 FMUL R2, R2, 0.5 ;  /* 0x3f0000000202b820 */ /* 0x000fe20000400000 */
[----:B------:R3:W5:Y:S01]  /*2b90*/  MUFU.EX2 R62, R59 ;  /* 0x0000003b003e7308 */ /* 0x0007620000000800 */
[----:B----4-:R-:W-:Y:S01]  /*2ba0*/  @!P2 FMUL R63, R63, R63 ;  /* 0x0000003f3f3fa220 */ /* 0x010fe20000400000 */
[----:B-1----:R-:W-:Y:S01]  /*2bb0*/  FADD R30, R11, R44 ;  /* 0x0000002c0b1e7221 */ /* 0x002fe20000000000 */
[----:B------:R-:W-:-:S03]  /*2bc0*/  F2FP.F16.F32.PACK_AB R44, R44, R23 ;  /* 0x000000172c2c723e */ /* 0x000fc600000000ff */
[----:B------:R-:W-:Y:S01]  /*2bd0*/  FADD R69, R30, R61 ;  /* 0x0000003d1e457221 */ /* 0x000fe20000000000 */
[----:B------:R-:W-:Y:S01]  /*2be0*/  @!P1 FMUL R26, R26, 0.5 ;  /* 0x3f0000001a1a9820 */ /* 0x000fe20000400000 */
[----:B------:R1:W4:Y:S01]  /*2bf0*/  MUFU.EX2 R66, R2 ;  /* 0x0000000200427308 */ /* 0x0003220000000800 */
[----:B--2---:R-:W-:Y:S01]  /*2c00*/  @!P6 FMUL R70, R70, R70 ;  /* 0x000000464646e220 */ /* 0x004fe20000400000 */
[----:B---3--:R-:W-:Y:S01]  /*2c10*/  FADD R59, R36, R37 ;  /* 0x00000025243b7221 */ /* 0x008fe20000000000 */
[----:B------:R-:W-:Y:S01]  /*2c20*/  FADD R30, R13, R14 ;  /* 0x0000000e0d1e7221 */ /* 0x000fe20000000000 */
[----:B------:R-:W-:Y:S01]  /*2c30*/  FADD R61, R53, R20 ;  /* 0x00000014353d7221 */ /* 0x000fe20000000000 */
[----:B------:R-:W-:Y:S01]  /*2c40*/  FADD R46, R35, R70 ;  /* 0x00000046232e7221 */ /* 0x000fe20000000000 */
[----:B------:R-:W-:Y:S02]  /*2c50*/  F2FP.F16.F32.PACK_AB R36, R49, R36 ;  /* 0x000000243124723e */ /* 0x000fe400000000ff */
[----:B------:R-:W2:Y:S01]  /*2c60*/  MUFU.EX2 R67, R67 ;  /* 0x0000004300437308 */ /* 0x000ea20000000800 */
[--C-:B-1----:R-:W-:Y:S01]  /*2c70*/  FFMA R2, R74, UR14, -R0.reuse ;  /* 0x0000000e4a027c23 */ /* 0x102fe20008000800 */
[----:B------:R-:W-:Y:S01]  /*2c80*/  ULDC UR14, c[0x0][0x604] ;  /* 0x00018100000e7ab9 */ /* 0x000fe20000000800 */
[----:B-----5:R-:W-:Y:S01]  /*2c90*/  @!P4 FMUL R62, R62, R62 ;  /* 0x0000003e3e3ec220 */ /* 0x020fe20000400000 */
[--C-:B------:R-:W-:Y:S01]  /*2ca0*/  FFMA R71, R71, UR14, -R0.reuse ;  /* 0x0000000e47477c23 */ /* 0x100fe20008000800 */
[----:B------:R-:W-:Y:S01]  /*2cb0*/  ULDC UR14, c[0x0][0x604] ;  /* 0x00018100000e7ab9 */ /* 0x000fe20000000800 */
[----:B------:R-:W-:Y:S01]  /*2cc0*/  FSETP.GEU.AND P4, PT, R2, -126, PT ;  /* 0xc2fc00000200780b */ /* 0x000fe20003f8e000 */
[--C-:B------:R-:W-:Y:S01]  /*2cd0*/  FFMA R75, R75, UR14, -R0.reuse ;  /* 0x0000000e4b4b7c23 */ /* 0x100fe20008000800 */
[----:B------:R-:W-:Y:S01]  /*2ce0*/  ULDC UR14, c[0x0][0x604] ;  /* 0x00018100000e7ab9 */ /* 0x000fe20000000800 */
[----:B----4-:R-:W-:Y:S01]  /*2cf0*/  @!P3 FMUL R66, R66, R66 ;  /* 0x000000424242b220 */ /* 0x010fe20000400000 */
[--C-:B------:R-:W-:Y:S01]  /*2d00*/  FFMA R82, R82, UR14, -R0.reuse ;  /* 0x0000000e52527c23 */ /* 0x100fe20008000800 */
[----:B------:R-:W-:Y:S01]  /*2d10*/  ULDC UR14, c[0x0][0x604] ;  /* 0x00018100000e7ab9 */ /* 0x000fe20000000800 */
[----:B------:R-:W-:Y:S01]  /*2d20*/  FSETP.GEU.AND P2, PT, R75, -126, PT ;  /* 0xc2fc00004b00780b */ /* 0x000fe20003f4e000 */
[--C-:B------:R-:W-:Y:S01]  /*2d30*/  FFMA R83, R83, UR14, -R0.reuse ;  /* 0x0000000e53537c23 */ /* 0x100fe20008000800 */
[----:B------:R-:W-:Y:S01]  /*2d40*/  ULDC UR14, c[0x0][0x604] ;  /* 0x00018100000e7ab9 */ /* 0x000fe20000000800 */
[----:B------:R-:W-:Y:S01]  /*2d50*/  FSETP.GEU.AND P6, PT, R82, -126, PT ;  /* 0xc2fc00005200780b */ /* 0x000fe20003fce000 */
[--C-:B------:R-:W-:Y:S01]  /*2d60*/  FFMA R78, R78, UR14, -R0.reuse ;  /* 0x0000000e4e4e7c23 */ /* 0x100fe20008000800 */
[----:B--2---:R-:W-:Y:S01]  /*2d70*/  @!P5 FMUL R67, R67, R67 ;  /* 0x000000434343d220 */ /* 0x004fe20000400000 */
[----:B------:R-:W-:Y:S01]  /*2d80*/  FSETP.GEU.AND P5, PT, R83, -126, PT ;  /* 0xc2fc00005300780b */ /* 0x000fe20003fae000 */
[----:B------:R-:W-:Y:S01]  /*2d90*/  @!P4 FMUL R2, R2, 0.5 ;  /* 0x3f0000000202c820 */ /* 0x000fe20000400000 */
[----:B------:R-:W-:Y:S01]  /*2da0*/  ULDC UR14, c[0x0][0x604] ;  /* 0x00018100000e7ab9 */ /* 0x000fe20000000800 */
[----:B------:R-:W-:Y:S01]  /*2db0*/  FSETP.GEU.AND P3, PT, R71, -126, PT ;  /* 0xc2fc00004700780b */ /* 0x000fe20003f6e000 */
[--C-:B------:R-:W-:Y:S01]  /*2dc0*/  FFMA R79, R79, UR14, -R0.reuse ;  /* 0x0000000e4f4f7c23 */ /* 0x100fe20008000800 */
[----:B------:R1:W2:Y:S01]  /*2dd0*/  MUFU.EX2 R80, R2 ;  /* 0x0000000200507308 */ /* 0x0002a20000000800 */
[----:B------:R-:W-:Y:S01]  /*2de0*/  ULDC UR14, c[0x0][0x604] ;  /* 0x00018100000e7ab9 */ /* 0x000fe20000000800 */
[----:B------:R-:W-:Y:S01]  /*2df0*/  @!P2 FMUL R75, R75, 0.5 ;  /* 0x3f0000004b4ba820 */ /* 0x000fe20000400000 */
[--C-:B------:R-:W-:Y:S01]  /*2e00*/  FFMA R86, R86, UR14, -R0.reuse ;  /* 0x0000000e56567c23 */ /* 0x100fe20008000800 */
[----:B------:R-:W-:Y:S01]  /*2e10*/  FFMA R0, R87, UR15, -R0 ;  /* 0x0000000f57007c23 */ /* 0x000fe20008000800 */
[----:B------:R-:W-:Y:S01]  /*2e20*/  @!P6 FMUL R82, R82, 0.5 ;  /* 0x3f0000005252e820 */ /* 0x000fe20000400000 */
[----:B------:R-:W-:Y:S01]  /*2e30*/  FADD R61, R30, R61 ;  /* 0x0000003d1e3d7221 */ /* 0x000fe20000000000 */
[----:B------:R-:W-:Y:S01]  /*2e40*/  FADD R30, R27, R62 ;  /* 0x0000003e1b1e7221 */ /* 0x000fe20000000000 */
[----:B------:R-:W-:Y:S01]  /*2e50*/  @!P5 FMUL R83, R83, 0.5 ;  /* 0x3f0000005353d820 */ /* 0x000fe20000400000 */
[----:B------:R-:W3:Y:S01]  /*2e60*/  MUFU.EX2 R75, R75 ;  /* 0x0000004b004b7308 */ /* 0x000ee20000000800 */
[----:B-1----:R-:W-:Y:S01]  /*2e70*/  FADD R2, R24, R19 ;  /* 0x0000001318027221 */ /* 0x002fe20000000000 */
[----:B------:R-:W-:Y:S01]  /*2e80*/  @!P3 FMUL R71, R71, 0.5 ;  /* 0x3f0000004747b820 */ /* 0x000fe20000400000 */
[----:B------:R-:W-:Y:S01]  /*2e90*/  FADD R50, R60, R67 ;  /* 0x000000433c327221 */ /* 0x000fe20000000000 */
[C---:B------:R-:W-:Y:S01]  /*2ea0*/  F2FP.F16.F32.PACK_AB R24, R7.reuse, R24 ;  /* 0x000000180718723e */ /* 0x040fe200000000ff */
[----:B------:R-:W-:Y:S01]  /*2eb0*/  FADD R34, R2, R55 ;  /* 0x0000003702227221 */ /* 0x000fe20000000000 */
[----:B------:R-:W-:Y:S01]  /*2ec0*/  FADD R2, R7, R40 ;  /* 0x0000002807027221 */ /* 0x000fe20000000000 */
[----:B------:R-:W-:Y:S01]  /*2ed0*/  FADD R55, R15, R48 ;  /* 0x000000300f377221 */ /* 0x000fe20000000000 */
[----:B------:R-:W1:Y:S01]  /*2ee0*/  MUFU.EX2 R82, R82 ;  /* 0x0000005200527308 */ /* 0x000e620000000800 */
[----:B--2---:R-:W-:Y:S01]  /*2ef0*/  @!P4 FMUL R80, R80, R80 ;  /* 0x000000505050c220 */ /* 0x004fe20000400000 */
[----:B------:R-:W-:Y:S01]  /*2f00*/  FSETP.GEU.AND P4, PT, R78, -126, PT ;  /* 0xc2fc00004e00780b */ /* 0x000fe20003f8e000 */
[----:B------:R-:W-:Y:S01]  /*2f10*/  FADD R38, R2, R55 ;  /* 0x0000003702267221 */ /* 0x000fe20000000000 */
[----:B------:R-:W-:Y:S01]  /*2f20*/  FADD R55, R17, R16 ;  /* 0x0000001011377221 */ /* 0x000fe20000000000 */
[----:B------:R-:W-:Y:S01]  /*2f30*/  FADD R2, R9, R12 ;  /* 0x0000000c09027221 */ /* 0x000fe20000000000 */
[----:B------:R-:W-:Y:S01]  /*2f40*/  FADD R73, R43, R80 ;  /* 0x000000502b497221 */ /* 0x000fe20000000000 */
[----:B------:R-:W-:Y:S01]  /*2f50*/  FADD R38, R38, R69 ;  /* 0x0000004526267221 */ /* 0x000fe20000000000 */
[----:B------:R-:W2:Y:S01]  /*2f60*/  MUFU.EX2 R83, R83 ;  /* 0x0000005300537308 */ /* 0x000ea20000000800 */
[----:B---3--:R-:W-:Y:S01]  /*2f70*/  @!P2 FMUL R75, R75, R75 ;  /* 0x0000004b4b4ba220 */ /* 0x008fe20000400000 */
[----:B------:R-:W-:Y:S01]  /*2f80*/  FSETP.GEU.AND P2, PT, R79, -126, PT ;  /* 0xc2fc00004f00780b */ /* 0x000fe20003f4e000 */
[----:B------:R-:W-:Y:S01]  /*2f90*/  FADD R2, R2, R55 ;  /* 0x0000003702027221 */ /* 0x000fe20000000000 */
[----:B------:R-:W-:Y:S01]  /*2fa0*/  F2FP.F16.F32.PACK_AB R48, R48, R29 ;  /* 0x0000001d3030723e */ /* 0x000fe200000000ff */
[----:B------:R-:W-:Y:S01]  /*2fb0*/  FADD R77, R68, R75 ;  /* 0x0000004b444d7221 */ /* 0x000fe20000000000 */
[----:B------:R-:W-:Y:S01]  /*2fc0*/  F2FP.F16.F32.PACK_AB R29, R60, R35 ;  /* 0x000000233c1d723e */ /* 0x000fe200000000ff */
[----:B------:R-:W-:Y:S01]  /*2fd0*/  @!P4 FMUL R78, R78, 0.5 ;  /* 0x3f0000004e4ec820 */ /* 0x000fe20000400000 */
[----:B------:R3:W4:Y:S01]  /*2fe0*/  MUFU.EX2 R74, R26 ;  /* 0x0000001a004a7308 */ /* 0x0007220000000800 */
[----:B-1----:R-:W-:Y:S01]  /*2ff0*/  @!P6 FMUL R82, R82, R82 ;  /* 0x000000525252e220 */ /* 0x002fe20000400000 */
[----:B------:R-:W-:Y:S01]  /*3000*/  FSETP.GEU.AND P6, PT, R86, -126, PT ;  /* 0xc2fc00005600780b */ /* 0x000fe20003fce000 */
[----:B------:R-:W-:Y:S01]  /*3010*/  FADD R84, R30, R77 ;  /* 0x0000004d1e547221 */ /* 0x000fe20000000000 */
[----:B------:R-:W-:Y:S01]  /*3020*/  FADD R61, R2, R61 ;  /* 0x0000003d023d7221 */ /* 0x000fe20000000000 */
[----:B------:R-:W-:Y:S01]  /*3030*/  FADD R81, R51, R82 ;  /* 0x0000005233517221 */ /* 0x000fe20000000000 */
[----:B------:R-:W-:Y:S01]  /*3040*/  F2FP.F16.F32.PACK_AB R35, R72, R45 ;  /* 0x0000002d4823723e */ /* 0x000fe200000000ff */
[----:B------:R-:W-:Y:S01]  /*3050*/  @!P2 FMUL R79, R79, 0.5 ;  /* 0x3f0000004f4fa820 */ /* 0x000fe20000400000 */
[----:B------:R-:W1:Y:S01]  /*3060*/  MUFU.EX2 R71, R71 ;  /* 0x0000004700477308 */ /* 0x000e620000000800 */
[----:B--2---:R-:W-:Y:S01]  /*3070*/  @!P5 FMUL R83, R83, R83 ;  /* 0x000000535353d220 */ /* 0x004fe20000400000 */
[----:B------:R-:W-:Y:S01]  /*3080*/  FSETP.GEU.AND P5, PT, R0, -126, PT ;  /* 0xc2fc00000000780b */ /* 0x000fe20003fae000 */
[----:B---3--:R-:W-:Y:S01]  /*3090*/  FADD R26, R28, R23 ;  /* 0x000000171c1a7221 */ /* 0x008fe20000000000 */
[----:B------:R-:W-:Y:S01]  /*30a0*/  FADD R87, R46, R81 ;  /* 0x000000512e577221 */ /* 0x000fe20000000000 */
[----:B------:R-:W-:Y:S01]  /*30b0*/  FADD R85, R76, R83 ;  /* 0x000000534c557221 */ /* 0x000fe20000000000 */
[----:B------:R-:W-:Y:S01]  /*30c0*/  FADD R61, R38, R61 ;  /* 0x0000003d263d7221 */ /* 0x000fe20000000000 */
[----:B------:R-:W-:Y:S01]  /*30d0*/  @!P6 FMUL R86, R86, 0.5 ;  /* 0x3f0000005656e820 */ /* 0x000fe20000400000 */
[----:B------:R-:W2:Y:S01]  /*30e0*/  MUFU.EX2 R78, R78 ;  /* 0x0000004e004e7308 */ /* 0x000ea20000000800 */
[----:B------:R-:W-:Y:S01]  /*30f0*/  FADD R65, R26, R59 ;  /* 0x0000003b1a417221 */ /* 0x000fe20000000000 */
[----:B------:R-:W-:Y:S01]  /*3100*/  FADD R26, R6, R21 ;  /* 0x00000015061a7221 */ /* 0x000fe20000000000 */
[----:B------:R-:W-:Y:S01]  /*3110*/  FADD R59, R10, R33 ;  /* 0x000000210a3b7221 */ /* 0x000fe20000000000 */
[----:B----4-:R-:W-:Y:S01]  /*3120*/  @!P1 FMUL R74, R74, R74 ;  /* 0x0000004a4a4a9220 */ /* 0x010fe20000400000 */
[----:B------:R-:W-:Y:S01]  /*3130*/  FADD R89, R50, R85 ;  /* 0x0000005532597221 */ /* 0x000fe20000000000 */
[----:B------:R-:W-:Y:S01]  /*3140*/  FADD R34, R34, R65 ;  /* 0x0000004122227221 */ /* 0x000fe20000000000 */
[----:B------:R-:W-:Y:S01]  /*3150*/  @!P5 FMUL R0, R0, 0.5 ;  /* 0x3f0000000000d820 */ /* 0x000fe20000400000 */
[----:B------:R-:W3:Y:S01]  /*3160*/  MUFU.EX2 R79, R79 ;  /* 0x0000004f004f7308 */ /* 0x000ee20000000800 */
[----:B------:R-:W-:Y:S01]  /*3170*/  FADD R42, R26, R59 ;  /* 0x0000003b1a2a7221 */ /* 0x000fe20000000000 */
[----:B------:R-:W-:Y:S01]  /*3180*/  FADD R26, R8, R25 ;  /* 0x00000019081a7221 */ /* 0x000fe20000000000 */
[----:B------:R-:W-:Y:S01]  /*3190*/  FADD R59, R52, R41 ;  /* 0x00000029343b7221 */ /* 0x000fe20000000000 */
[----:B-1----:R-:W-:Y:S01]  /*31a0*/  @!P3 FMUL R71, R71, R71 ;  /* 0x000000474747b220 */ /* 0x002fe20000400000 */
[----:B------:R-:W-:Y:S01]  /*31b0*/  FADD R30, R39, R74 ;  /* 0x0000004a271e7221 */ /* 0x000fe20000000000 */
[----:B------:R-:W-:Y:S01]  /*31c0*/  FADD R84, R84, R89 ;  /* 0x0000005954547221 */ /* 0x000fe20000000000 */
[----:B------:R-:W-:Y:S01]  /*31d0*/  FADD R59, R26, R59 ;  /* 0x0000003b1a3b7221 */ /* 0x000fe20000000000 */
[----:B------:R-:W1:Y:S01]  /*31e0*/  MUFU.EX2 R86, R86 ;  /* 0x0000005600567308 */ /* 0x000e620000000800 */
[----:B------:R-:W-:Y:S01]  /*31f0*/  FADD R26, R22, R57 ;  /* 0x00000039161a7221 */ /* 0x000fe20000000000 */
[----:B--2---:R-:W-:Y:S01]  /*3200*/  @!P4 FMUL R78, R78, R78 ;  /* 0x0000004e4e4ec220 */ /* 0x004fe20000400000 */
[----:B------:R-:W-:Y:S01]  /*3210*/  FADD R46, R64, R71 ;  /* 0x00000047402e7221 */ /* 0x000fe20000000000 */
[----:B------:R-:W-:Y:S01]  /*3220*/  FADD R59, R42, R59 ;  /* 0x0000003b2a3b7221 */ /* 0x000fe20000000000 */
[----:B------:R-:W-:Y:S01]  /*3230*/  FADD R54, R26, R73 ;  /* 0x000000491a367221 */ /* 0x000fe20000000000 */
[----:B------:R-:W-:Y:S01]  /*3240*/  FADD R73, R45, R78 ;  /* 0x0000004e2d497221 */ /* 0x000fe20000000000 */
[----:B------:R-:W-:Y:S01]  /*3250*/  FADD R26, R56, R63 ;  /* 0x0000003f381a7221 */ /* 0x000fe20000000000 */
[----:B------:R2:W4:Y:S01]  /*3260*/  MUFU.EX2 R55, R0 ;  /* 0x0000000000377308 */ /* 0x0005220000000800 */
[----:B---3--:R-:W-:Y:S01]  /*3270*/  @!P2 FMUL R79, R79, R79 ;  /* 0x0000004f4f4fa220 */ /* 0x008fe20000400000 */
[----:B------:R-:W-:Y:S01]  /*3280*/  FADD R54, R54, R87 ;  /* 0x0000005736367221 */ /* 0x000fe20000000000 */
[----:B------:R-:W-:Y:S01]  /*3290*/  FADD R34, R34, R59 ;  /* 0x0000003b22227221 */ /* 0x000fe20000000000 */
[----:B------:R-:W-:Y:S01]  /*32a0*/  F2FP.F16.F32.PACK_AB R38, R53, R52 ;  /* 0x000000343526723e */ /* 0x000fe200000000ff */
[----:B------:R-:W-:Y:S01]  /*32b0*/  FADD R77, R72, R79 ;  /* 0x0000004f484d7221 */ /* 0x000fe20000000000 */
[----:B------:R-:W-:Y:S01]  /*32c0*/  F2FP.F16.F32.PACK_AB R50, R16, R33 ;  /* 0x000000211032723e */ /* 0x000fe200000000ff */
[----:B------:R-:W-:Y:S01]  /*32d0*/  FADD R2, R34, R61 ;  /* 0x0000003d22027221 */ /* 0x000fe20000000000 */
[----:B------:R-:W-:Y:S01]  /*32e0*/  F2FP.F16.F32.PACK_AB R52, R18, R37 ;  /* 0x000000251234723e */ /* 0x000fe200000000ff */
[----:B-1----:R-:W-:Y:S01]  /*32f0*/  @!P6 FMUL R86, R86, R86 ;  /* 0x000000565656e220 */ /* 0x002fe20000400000 */
[----:B--2---:R-:W-:Y:S01]  /*3300*/  FADD R0, R31, R66 ;  /* 0x000000421f007221 */ /* 0x004fe20000000000 */
[----:B------:R-:W-:Y:S01]  /*3310*/  FADD R26, R26, R77 ;  /* 0x0000004d1a1a7221 */ /* 0x000fe20000000000 */
[----:B------:R-:W-:Y:S01]  /*3320*/  F2FP.F16.F32.PACK_AB R33, R68, R43 ;  /* 0x0000002b4421723e */ /* 0x000fe200000000ff */
[----:B------:R-:W-:Y:S01]  /*3330*/  FADD R81, R47, R86 ;  /* 0x000000562f517221 */ /* 0x000fe20000000000 */
[----:B------:R-:W-:Y:S01]  /*3340*/  FADD R0, R0, R73 ;  /* 0x0000004900007221 */ /* 0x000fe20000000000 */
[----:B------:R-:W-:Y:S01]  /*3350*/  F2FP.F16.F32.PACK_AB R37, R76, R51 ;  /* 0x000000334c25723e */ /* 0x000fe200000000ff */
[----:B----4-:R-:W-:Y:S01]  /*3360*/  @!P5 FMUL R55, R55, R55 ;  /* 0x000000373737d220 */ /* 0x010fe20000400000 */
[----:B------:R-:W-:Y:S01]  /*3370*/  FADD R81, R30, R81 ;  /* 0x000000511e517221 */ /* 0x000fe20000000000 */
[----:B------:R-:W-:-:S02]  /*3380*/  F2FP.F16.F32.PACK_AB R28, R11, R28 ;  /* 0x0000001c0b1c723e */ /* 0x000fc400000000ff */
[----:B------:R-:W-:Y:S01]  /*3390*/  FADD R85, R58, R55 ;  /* 0x000000373a557221 */ /* 0x000fe20000000000 */
[----:B------:R-:W-:Y:S01]  /*33a0*/  FADD R81, R0, R81 ;  /* 0x0000005100517221 */ /* 0x000fe20000000000 */
[----:B------:R-:W-:Y:S02]  /*33b0*/  MOV R0, UR5 ;  /* 0x0000000500007c02 */ /* 0x000fe40008000f00 */
[----:B------:R-:W-:Y:S01]  /*33c0*/  FADD R85, R46, R85 ;  /* 0x000000552e557221 */ /* 0x000fe20000000000 */
[----:B------:R-:W-:Y:S01]  /*33d0*/  FADD R54, R54, R81 ;  /* 0x0000005136367221 */ /* 0x000fe20000000000 */
[----:B------:R-:W-:Y:S01]  /*33e0*/  F2FP.F16.F32.PACK_AB R46, R14, R25 ;  /* 0x000000190e2e723e */ /* 0x000fe200000000ff */
[----:B------:R1:W-:Y:S01]  /*33f0*/  SYNCS.ARRIVE.TRANS64.A1T0 RZ, [R0+UR11], RZ ;  /* 0x000000ff00ff79a7 */ /* 0x0003e2000810000b */
[----:B------:R-:W-:Y:S01]  /*3400*/  FADD R85, R26, R85 ;  /* 0x000000551a557221 */ /* 0x000fe20000000000 */
[----:B------:R-:W-:Y:S02]  /*3410*/  F2FP.F16.F32.PACK_AB R25, R27, R22 ;  /* 0x000000161b19723e */ /* 0x000fe400000000ff */
[----:B------:R-:W-:Y:S01]  /*3420*/  F2FP.F16.F32.PACK_AB R27, R56, R31 ;  /* 0x0000001f381b723e */ /* 0x000fe200000000ff */
[----:B------:R-:W-:Y:S01]  /*3430*/  FADD R85, R84, R85 ;  /* 0x0000005554557221 */ /* 0x000fe20000000000 */
[----:B------:R-:W-:-:S02]  /*3440*/  F2FP.F16.F32.PACK_AB R31, R64, R39 ;  /* 0x00000027401f723e */ /* 0x000fc400000000ff */
[----:B------:R-:W-:Y:S01]  /*3450*/  F2FP.F16.F32.PACK_AB R39, R58, R47 ;  /* 0x0000002f3a27723e */ /* 0x000fe200000000ff */
[----:B-1----:R-:W-:Y:S01]  /*3460*/  FADD R0, R54, R85 ;  /* 0x0000005536007221 */ /* 0x002fe20000000000 */
[----:B------:R-:W-:Y:S02]  /*3470*/  F2FP.F16.F32.PACK_AB R54, R20, R41 ;  /* 0x000000291436723e */ /* 0x000fe400000000ff */
[----:B------:R-:W-:Y:S02]  /*3480*/  F2FP.F16.F32.PACK_AB R26, R9, R6 ;  /* 0x00000006091a723e */ /* 0x000fe400000000ff */
[----:B------:R-:W-:Y:S02]  /*3490*/  F2FP.F16.F32.PACK_AB R30, R13, R8 ;  /* 0x000000080d1e723e */ /* 0x000fe400000000ff */
[----:B------:R-:W-:Y:S02]  /*34a0*/  F2FP.F16.F32.PACK_AB R34, R17, R10 ;  /* 0x0000000a1122723e */ /* 0x000fe400000000ff */
[----:B------:R-:W-:-:S02]  /*34b0*/  F2FP.F16.F32.PACK_AB R40, R40, R19 ;  /* 0x000000132828723e */ /* 0x000fc400000000ff */
[----:B------:R-:W-:Y:S02]  /*34c0*/  F2FP.F16.F32.PACK_AB R42, R12, R21 ;  /* 0x000000150c2a723e */ /* 0x000fe400000000ff */
[----:B------:R-:W-:Y:S02]  /*34d0*/  F2FP.F16.F32.PACK_AB R41, R62, R57 ;  /* 0x000000393e29723e */ /* 0x000fe400000000ff */
[----:B------:R-:W-:Y:S02]  /*34e0*/  F2FP.F16.F32.PACK_AB R43, R63, R66 ;  /* 0x000000423f2b723e */ /* 0x000fe400000000ff */
[----:B------:R-:W-:Y:S02]  /*34f0*/  F2FP.F16.F32.PACK_AB R45, R67, R70 ;  /* 0x00000046432d723e */ /* 0x000fe400000000ff */
[----:B------:R-:W-:Y:S02]  /*3500*/  F2FP.F16.F32.PACK_AB R47, R71, R74 ;  /* 0x0000004a472f723e */ /* 0x000fe400000000ff */
[----:B------:R-:W-:-:S02]  /*3510*/  F2FP.F16.F32.PACK_AB R49, R75, R80 ;  /* 0x000000504b31723e */ /* 0x000fc400000000ff */
[----:B------:R-:W-:Y:S02]  /*3520*/  F2FP.F16.F32.PACK_AB R51, R79, R78 ;  /* 0x0000004e4f33723e */ /* 0x000fe400000000ff */
[----:B------:R-:W-:Y:S01]  /*3530*/  F2FP.F16.F32.PACK_AB R53, R83, R82 ;  /* 0x000000525335723e */ /* 0x000fe200000000ff */
[----:B------:R-:W-:Y:S06]  /*3540*/  @!P0 BRA `(.L_x_19) ;  /* 0x0000000000048947 */ /* 0x000fec0003800000 */
[----:B------:R-:W-:Y:S01]  /*3550*/  BPT.TRAP 0x1 ;  /* 0x000000040000795c */ /* 0x000fe20000300000 */
.L_x_19:
[----:B------:R-:W1:Y:S01]  /*3560*/  SYNCS.PHASECHK.TRANS64.TRYWAIT P1, [UR37+0x30008], R5 ;  /* 0x03000805ff0075a7 */ /* 0x000e620008020165 */
[----:B------:R-:W-:Y:S01]  /*3570*/  ULOP3.LUT UR5, UR10, 0x4000000, URZ, 0xfc, !UPT ;  /* 0x040000000a057892 */ /* 0x000fe2000f8efc3f */
[----:B-1----:R-:W-:Y:S11]  /*3580*/  @!P1 BRA `(.L_x_20) ;  /* 0x0000005c00ec9947 */ /* 0x002ff60003800000 */
.L_x_96:
[----:B------:R-:W-:Y:S01]  /*3590*/  UIADD3 UR10, UR5, 0x800, URZ ;  /* 0x00000800050a7890 */ /* 0x000fe2000fffe03f */
[----:B------:R-:W-:Y:S01]  /*35a0*/  WARPGROUP.ARRIVE ;  /* 0x00000000000079c5 */ /* 0x000fe20000000000 */
[----:B------:R-:W-:Y:S01]  /*35b0*/  UMOV UR11, 0x40000040 ;  /* 0x40000040000b7882 */ /* 0x000fe20000000000 */
[----:B------:R-:W-:-:S06]  /*35c0*/  F2FP.F16.F32.PACK_AB R55, R55, R86 ;  /* 0x000000563737723e */ /* 0x000fcc00000000ff */
[----:B------:R-:W-:Y:S01]  /*35d0*/  HGMMA.64x128x16.F32 R88, R24, gdesc[UR8].tnspB, RZ, !UPT, gsb0 ;  /* 0x41e0000818587df0 */ /* 0x000fe2000c0008ff */
[----:B------:R-:W-:Y:S01]  /*35e0*/  UIADD3 UR10, UR5, 0x880, URZ ;  /* 0x00000880050a7890 */ /* 0x000fe2000fffe03f */
[----:B------:R-:W-:Y:S01]  /*35f0*/  UMOV UR11, 0x40000040 ;  /* 0x40000040000b7882 */ /* 0x000fe20000000000 */
[----:B------:R-:W-:Y:S02]  /*3600*/  WARPGROUP.DEPBAR.LE gsb0, 0x0 ;  /* 0x00008000000079c5 */ /* 0x000fe40000010000 */
[----:B------:R-:W-:-:S07]  /*3610*/  WARPGROUP.ARRIVE ;  /* 0x00000000000079c5 */ /* 0x000fce0000000000 */
[----:B------:R-:W-:Y:S01]  /*3620*/  HGMMA.64x128x16.F32 R88, R28, gdesc[UR8].tnspB, R88, gsb0 ;  /* 0x41e000081c587df0 */ /* 0x000fe20008000858 */
        /* <DEDUP_REMOVED lines=29> */
[----:B------:R-:W-:Y:S03]  /*3800*/  HGMMA.64x128x16.F32 R88, R52, gdesc[UR8].tnspB, R88, gsb0 ;  /* 0x41e0000834587df0 */ /* 0x000fe60008000858 */
[----:B------:R-:W-:Y:S02]  /*3810*/  WARPGROUP.DEPBAR.LE gsb0, 0x0 ;  /* 0x00008000000079c5 */ /* 0x000fe40000010000 */
[----:B------:R-:W-:Y:S05]  /*3820*/  @!P0 BRA `(.L_x_21) ;  /* 0x0000000000048947 */ /* 0x000fea0003800000 */
[----:B------:R-:W-:Y:S01]  /*3830*/  BPT.TRAP 0x1 ;  /* 0x000000040000795c */ /* 0x000fe20000300000 */
.L_x_21:
[----:B------:R-:W-:Y:S02]  /*3840*/  UISETP.GT.U32.AND UP0, UPT, UR4, 0x1, UPT ;  /* 0x000000010400788c */ /* 0x000fe4000bf04070 */
[----:B------:R-:W-:-:S04]  /*3850*/  UIADD3 UR10, UR37, 0x30028, URZ ;  /* 0x00030028250a7890 */ /* 0x000fc8000fffe03f */
[----:B------:R-:W-:Y:S01]  /*3860*/  PLOP3.LUT P1, PT, PT, PT, UP0, 0x80, 0x0 ;  /* 0x000000000000781c */ /* 0x000fe20003f2f008 */
[----:B------:R-:W-:-:S09]  /*3870*/  UPRMT UR10, URZ, 0x654, UR10 ;  /* 0x000006543f0a7896 */ /* 0x000fd2000800000a */
[----:B------:R-:W-:Y:S03]  /*3880*/  SYNCS.ARRIVE.TRANS64.RED.A1T0 RZ, [UR10], RZ ;  /* 0x000000ffffff79a7 */ /* 0x000fe6000810040a */
[----:B------:R-:W-:Y:S05]  /*3890*/  @P1 BRA `(.L_x_22) ;  /* 0x0000000000041947 */ /* 0x000fea0003800000 */
[----:B------:R-:W-:Y:S01]  /*38a0*/  BPT.TRAP 0x1 ;  /* 0x000000040000795c */ /* 0x000fe20000300000 */
.L_x_22:
[----:B-1----:R-:W1:Y:S02]  /*38b0*/  LDC R5, c[0x0][0x28c] ;  /* 0x0000a300ff057b82 */ /* 0x002e640000000800 */
[----:B-1----:R-:W-:-:S13]  /*38c0*/  ISETP.GE.AND P2, PT, R5, 0x81, PT ;  /* 0x000000810500780c */ /* 0x002fda0003f46270 */
[----:B------:R-:W-:Y:S05]  /*38d0*/  @!P2 BRA `(.L_x_23) ;  /* 0x0000002c0028a947 */ /* 0x000fea0003800000 */
[----:B------:R-:W-:Y:S01]  /*38e0*/  IADD3 R5, R5, 0x7f, RZ ;  /* 0x0000007f05057810 */ /* 0x000fe20007ffe0ff */
[----:B------:R-:W-:Y:S01]  /*38f0*/  UMOV UR38, 0x2 ;  /* 0x0000000200267882 */ /* 0x000fe20000000000 */
[----:B------:R-:W-:Y:S01]  /*3900*/  MOV R7, R3 ;  /* 0x0000000300077202 */ /* 0x000fe20000000f00 */
[----:B------:R-:W-:Y:S01]  /*3910*/  UMOV UR4, 0x1 ;  /* 0x0000000100047882 */ /* 0x000fe20000000000 */
[----:B------:R-:W-:Y:S01]  /*3920*/  SHF.R.S32.HI R6, RZ, 0x1f, R5 ;  /* 0x0000001fff067819 */ /* 0x000fe20000011405 */
[----:B------:R-:W-:Y:S01]  /*3930*/  ULDC UR39, c[0x0][0x604] ;  /* 0x0001810000277ab9 */ /* 0x000fe20000000800 */
[----:B------:R-:W-:Y:S02]  /*3940*/  MOV R9, R4 ;  /* 0x0000000400097202 */ /* 0x000fe40000000f00 */
[----:B------:R-:W-:Y:S02]  /*3950*/  LEA.HI R5, R6, R5, RZ, 0x7 ;  /* 0x0000000506057211 */ /* 0x000fe400078f38ff */
[----:B------:R-:W-:-:S02]  /*3960*/  MOV R6, RZ ;  /* 0x000000ff00067202 */ /* 0x000fc40000000f00 */
[----:B------:R-:W-:-:S07]  /*3970*/  SHF.R.S32.HI R5, RZ, 0x7, R5 ;  /* 0x00000007ff057819 */ /* 0x000fce0000011405 */
.L_x_34:
[----:B------:R-:W-:-:S13]  /*3980*/  PLOP3.LUT P3, PT, PT, PT, UP1, 0x80, 0x0 ;  /* 0x000000000000781c */ /* 0x000fda0003f6f018 */
[----:B------:R-:W-:Y:S05]  /*3990*/  @!P3 BRA `(.L_x_24) ;  /* 0x000000000004b947 */ /* 0x000fea0003800000 */
[----:B------:R-:W-:Y:S01]  /*39a0*/  BPT.TRAP 0x1 ;  /* 0x000000040000795c */ /* 0x000fe20000300000 */
.L_x_24:
[----:B------:R-:W-:Y:S01]  /*39b0*/  ULEA UR10, UR38, UR37, 0x3 ;  /* 0x00000025260a7291 */ /* 0x000fe2000f8e183f */
[----:B------:R-:W-:-:S08]  /*39c0*/  SHF.L.U32 R3, R6, 0x1f, RZ ;  /* 0x0000001f06037819 */ /* 0x000fd000000006ff */
[----:B------:R-:W1:Y:S02]  /*39d0*/  SYNCS.PHASECHK.TRANS64.TRYWAIT P2, [UR10+0x30000], R3 ;  /* 0x03000003ff0075a7 */ /* 0x000e64000804014a */
[----:B-1----:R-:W-:Y:S05]  /*39e0*/  @!P2 BRA `(.L_x_25) ;  /* 0x0000005800eca947 */ /* 0x002fea0003800000 */
.L_x_97:
[----:B------:R-:W-:Y:S01]  /*39f0*/  ULEA UR10, UR38, UR6, 0xb ;  /* 0x00000006260a7291 */ /* 0x000fe2000f8e583f */
[----:B------:R-:W-:Y:S01]  /*3a00*/  WARPGROUP.ARRIVE ;  /* 0x00000000000079c5 */ /* 0x000fe20000000000 */
[----:B------:R-:W-:Y:S01]  /*3a10*/  UMOV UR11, 0x40000040 ;  /* 0x40000040000b7882 */ /* 0x000fe20000000000 */
[----:B------:R-:W-:Y:S01]  /*3a20*/  UMOV UR15, 0x40000040 ;  /* 0x40000040000f7882 */ /* 0x000fe20000000000 */
[----:B------:R-:W-:Y:S02]  /*3a30*/  UIADD3 UR14, UR10, 0x2, URZ ;  /* 0x000000020a0e7890 */ /* 0x000fe4000fffe03f */
[----:B------:R-:W-:Y:S01]  /*3a40*/  UIADD3 UR18, UR10, 0x4, URZ ;  /* 0x000000040a127890 */ /* 0x000fe2000fffe03f */
[----:B------:R-:W-:Y:S02]  /*3a50*/  UMOV UR19, 0x40000040 ;  /* 0x4000004000137882 */ /* 0x000fe40000000000 */
[----:B------:R-:W-:Y:S01]  /*3a60*/  HGMMA.64x128x16.F32 R24, gdesc[UR8], RZ, !UPT, gsb0 ;  /* 0x01e00000081879f0 */ /* 0x000fe2000c0008ff */
[----:B------:R-:W-:Y:S01]  /*3a70*/  UIADD3 UR22, UR10, 0x6, URZ ;  /* 0x000000060a167890 */ /* 0x000fe2000fffe03f */
[----:B------:R-:W-:Y:S01]  /*3a80*/  UMOV UR23, 0x40000040 ;  /* 0x4000004000177882 */ /* 0x000fe20000000000 */
        /* <DEDUP_REMOVED lines=8> */
[----:B------:R-:W-:-:S04]  /*3b10*/  UIADD3 UR10, UR38, 0x1, URZ ;  /* 0x00000001260a7890 */ /* 0x000fc8000fffe03f */
[----:B------:R-:W-:-:S04]  /*3b20*/  UISETP.NE.AND UP0, UPT, UR10, 0x5, UPT ;  /* 0x000000050a00788c */ /* 0x000fc8000bf05270 */
[----:B------:R-:W-:Y:S02]  /*3b30*/  USEL UR11, URZ, 0x1, UP0 ;  /* 0x000000013f0b7887 */ /* 0x000fe40008000000 */
[----:B------:R-:W-:-:S04]  /*3b40*/  USEL UR10, UR10, URZ, UP0 ;  /* 0x0000003f0a0a7287 */ /* 0x000fc80008000000 */
[----:B------:R-:W-:Y:S01]  /*3b50*/  LOP3.LUT R6, R6, UR11, RZ, 0x3c, !PT ;  /* 0x0000000b06067c12 */ /* 0x000fe2000f8e3cff */
[----:B------:R-:W-:Y:S02]  /*3b60*/  WARPGROUP.DEPBAR.LE gsb0, 0x0 ;  /* 0x00008000000079c5 */ /* 0x000fe40000010000 */
[----:B------:R-:W-:-:S06]  /*3b70*/  WARPGROUP.ARRIVE ;  /* 0x00000000000079c5 */ /* 0x000fcc0000000000 */
        /* <DEDUP_REMOVED lines=20> */
[----:B------:R-:W-:Y:S05]  /*3cc0*/  @!P3 BRA `(.L_x_26) ;  /* 0x000000000004b947 */ /* 0x000fea0003800000 */
[----:B------:R-:W-:Y:S01]  /*3cd0*/  BPT.TRAP 0x1 ;  /* 0x000000040000795c */ /* 0x000fe20000300000 */
.L_x_26:
[----:B-1----:R-:W-:Y:S01]  /*3ce0*/  FMNMX R4, R24, R7, !PT ;  /* 0x0000000718047209 */ /* 0x002fe20007800000 */
[----:B------:R-:W-:Y:S01]  /*3cf0*/  ULEA UR11, UR10, UR37, 0x3 ;  /* 0x000000250a0b7291 */ /* 0x000fe2000f8e183f */
[----:B------:R-:W-:Y:S02]  /*3d00*/  FMNMX R10, R26, R9, !PT ;  /* 0x000000091a0a7209 */ /* 0x000fe40007800000 */
[----:B------:R-:W-:Y:S02]  /*3d10*/  FMNMX R3, R25, R4, !PT ;  /* 0x0000000419037209 */ /* 0x000fe40007800000 */
[----:B------:R-:W-:Y:S02]  /*3d20*/  FMNMX R11, R27, R10, !PT ;  /* 0x0000000a1b0b7209 */ /* 0x000fe40007800000 */
[----:B------:R-:W-:Y:S02]  /*3d30*/  FMNMX R4, R28, R3, !PT ;  /* 0x000000031c047209 */ /* 0x000fe40007800000 */
[----:B------:R-:W-:-:S02]  /*3d40*/  FMNMX R10, R30, R11, !PT ;  /* 0x0000000b1e0a7209 */ /* 0x000fc40007800000 */
[----:B------:R-:W-:Y:S02]  /*3d50*/  FMNMX R3, R29, R4, !PT ;  /* 0x000000041d037209 */ /* 0x000fe40007800000 */
[----:B------:R-:W-:Y:S02]  /*3d60*/  FMNMX R13, R31, R10, !PT ;  /* 0x0000000a1f0d7209 */ /* 0x000fe40007800000 */
        /* <DEDUP_REMOVED lines=27> */
[----:B------:R-:W-:-:S05]  /*3f20*/  FMNMX R4, R85, R4, !PT ;  /* 0x0000000455047209 */ /* 0x000fca0007800000 */
[----:B------:R-:W1:Y:S02]  /*3f30*/  SHFL.BFLY PT, R3, R4, 0x1, 0x1f ;  /* 0x0c201f0004037f89 */ /* 0x000e6400000e0000 */
[----:B-1----:R-:W-:Y:S02]  /*3f40*/  FMNMX R8, R4, R3, !PT ;  /* 0x0000000304087209 */ /* 0x002fe40007800000 */
[----:B------:R-:W-:-:S03]  /*3f50*/  FMNMX R4, R34, R13, !PT ;  /* 0x0000000d22047209 */ /* 0x000fc60007800000 */
[----:B------:R-:W1:Y:S01]  /*3f60*/  SHFL.BFLY PT, R3, R8, 0x2, 0x1f ;  /* 0x0c401f0008037f89 */ /* 0x000e6200000e0000 */
[----:B------:R-:W-:-:S04]  /*3f70*/  FMNMX R15, R35, R4, !PT ;  /* 0x00000004230f7209 */ /* 0x000fc80007800000 */
[----:B------:R-:W-:-:S04]  /*3f80*/  FMNMX R4, R38, R15, !PT ;  /* 0x0000000f26047209 */ /* 0x000fc80007800000 */
[----:B------:R-:W-:-:S04]  /*3f90*/  FMNMX R15, R39, R4, !PT ;  /* 0x00000004270f7209 */ /* 0x000fc80007800000 */
[----:B------:R-:W-:-:S04]  /*3fa0*/  FMNMX R4, R42, R15, !PT ;  /* 0x0000000f2a047209 */ /* 0x000fc80007800000 */
[----:B------:R-:W-:-:S04]  /*3fb0*/  FMNMX R17, R43, R4, !PT ;  /* 0x000000042b117209 */ /* 0x000fc80007800000 */
[----:B------:R-:W-:Y:S02]  /*3fc0*/  FMNMX R4, R46, R17, !PT ;  /* 0x000000112e047209 */ /* 0x000fe40007800000 */
[----:B-1----:R-:W-:Y:S02]  /*3fd0*/  FMNMX R3, R8, R3, !PT ;  /* 0x0000000308037209 */ /* 0x002fe40007800000 */
[----:B------:R-:W-:Y:S02]  /*3fe0*/  FMNMX R19, R47, R4, !PT ;  /* 0x000000042f137209 */ /* 0x000fe40007800000 */
[C---:B------:R-:W-:Y:S02]  /*3ff0*/  FSETP.NEU.AND P2, PT, R3.reuse, -INF , PT ;  /* 0xff8000000300780b */ /* 0x040fe40003f4d000 */
[----:B------:R-:W-:Y:S02]  /*4000*/  FMNMX R4, R50, R19, !PT ;  /* 0x0000001332047209 */ /* 0x000fe40007800000 */
[----:B------:R-:W-:-:S02]  /*4010*/  FSEL R16, R3, RZ, P2 ;  /* 0x000000ff03107208 */ /* 0x000fc40001000000 */
[----:B------:R-:W-:-:S03]  /*4020*/  FMNMX R19, R51, R4, !PT ;  /* 0x0000000433137209 */ /* 0x000fc60007800000 */
[----:B------:R-:W-:Y:S01]  /*4030*/  FMUL R152, R16, UR39 ;  /* 0x0000002710987c20 */ /* 0x000fe20008400000 */
[----:B------:R-:W-:Y:S01]  /*4040*/  FMNMX R4, R54, R19, !PT ;  /* 0x0000001336047209 */ /* 0x000fe20007800000 */
[----:B------:R-:W-:Y:S02]  /*4050*/  FADD R16, -R16, R7 ;  /* 0x0000000710107221 */ /* 0x000fe40000000100 */
[--C-:B------:R-:W-:Y:S01]  /*4060*/  FFMA R24, R24, UR39, -R152.reuse ;  /* 0x0000002718187c23 */ /* 0x100fe20008000898 */
[--C-:B------:R-:W-:Y:S01]  /*4070*/  FFMA R11, R25, UR39, -R152.reuse ;  /* 0x00000027190b7c23 */ /* 0x100fe20008000898 */
[--C-:B------:R-:W-:Y:S01]  /*4080*/  FFMA R15, R33, UR39, -R152.reuse ;  /* 0x00000027210f7c23 */ /* 0x100fe20008000898 */
[--C-:B------:R-:W-:Y:S01]  /*4090*/  FFMA R8, R28, UR39, -R152.reuse ;  /* 0x000000271c087c23 */ /* 0x100fe20008000898 */
[--C-:B------:R-:W-:Y:S01]  /*40a0*/  FFMA R13, R29, UR39, -R152.reuse ;  /* 0x000000271d0d7c23 */ /* 0x100fe20008000898 */
[----:B------:R-:W-:Y:S01]  /*40b0*/  FSETP.GEU.AND P6, PT, R24, -126, PT ;  /* 0xc2fc00001800780b */ /* 0x000fe20003fce000 */
        /* <DEDUP_REMOVED lines=9> */
[----:B------:R-:W-:Y:S01]  /*4150*/  FMNMX R21, R55, R4, !PT ;  /* 0x0000000437157209 */ /* 0x000fe20007800000 */
[--C-:B------:R-:W-:Y:S01]  /*4160*/  FFMA R19, R41, UR39, -R152.reuse ;  /* 0x0000002729137c23 */ /* 0x100fe20008000898 */
[--C-:B------:R-:W-:Y:S01]  /*4170*/  FFMA R41, R53, UR39, -R152.reuse ;  /* 0x0000002735297c23 */ /* 0x100fe20008000898 */
[----:B------:R-:W-:Y:S01]  /*4180*/  @!P6 FMUL R24, R24, 0.5 ;  /* 0x3f0000001818e820 */ /* 0x000fe20000400000 */
[----:B------:R-:W-:Y:S01]  /*4190*/  FMNMX R4, R58, R21, !PT ;  /* 0x000000153a047209 */ /* 0x000fe20007800000 */
[----:B------:R-:W-:Y:S01]  /*41a0*/  @!P3 FMUL R11, R11, 0.5 ;  /* 0x3f0000000b0bb820 */ /* 0x000fe20000400000 */
[--C-:B------:R-:W-:Y:S01]  /*41b0*/  FFMA R21, R45, UR39, -R152.reuse ;  /* 0x000000272d157c23 */ /* 0x100fe20008000898 */
[----:B------:R-:W-:Y:S01]  /*41c0*/  @!P4 FMUL R8, R8, 0.5 ;  /* 0x3f0000000808c820 */ /* 0x000fe20000400000 */
[----:B------:R-:W-:Y:S01]  /*41d0*/  FMNMX R23, R59, R4, !PT ;  /* 0x000000043b177209 */ /* 0x000fe20007800000 */
[----:B------:R-:W1:Y:S01]  /*41e0*/  MUFU.EX2 R24, R24 ;  /* 0x0000001800187308 */ /* 0x000e620000000800 */
[----:B------:R-:W-:Y:S01]  /*41f0*/  @!P5 FMUL R13, R13, 0.5 ;  /* 0x3f0000000d0dd820 */ /* 0x000fe20000400000 */
[----:B------:R-:W-:Y:S01]  /*4200*/  @!P2 FMUL R28, R28, 0.5 ;  /* 0x3f0000001c1ca820 */ /* 0x000fe20000400000 */
[----:B------:R-:W-:Y:S01]  /*4210*/  FMNMX R4, R62, R23, !PT ;  /* 0x000000173e047209 */ /* 0x000fe20007800000 */
[--C-:B------:R-:W-:Y:S01]  /*4220*/  FFMA R36, R48, UR39, -R152.reuse ;  /* 0x0000002730247c23 */ /* 0x100fe20008000898 */
[--C-:B------:R-:W-:Y:S01]  /*4230*/  FFMA R14, R52, UR39, -R152.reuse ;  /* 0x00000027340e7c23 */ /* 0x100fe20008000898 */
[--C-:B------:R-:W-:Y:S01]  /*4240*/  FFMA R45, R56, UR39, -R152.reuse ;  /* 0x00000027382d7c23 */ /* 0x100fe20008000898 */
[----:B------:R-:W-:Y:S01]  /*4250*/  FMNMX R23, R63, R4, !PT ;  /* 0x000000043f177209 */ /* 0x000fe20007800000 */
[----:B------:R-:W2:Y:S01]  /*4260*/  MUFU.EX2 R11, R11 ;  /* 0x0000000b000b7308 */ /* 0x000ea20000000800 */
[--C-:B------:R-:W-:Y:S01]  /*4270*/  FFMA R53, R64, UR39, -R152.reuse ;  /* 0x0000002740357c23 */ /* 0x100fe20008000898 */
[--C-:B------:R-:W-:Y:S01]  /*4280*/  FFMA R40, R57, UR39, -R152.reuse ;  /* 0x0000002739287c23 */ /* 0x100fe20008000898 */
[----:B------:R-:W-:Y:S01]  /*4290*/  FMNMX R4, R66, R23, !PT ;  /* 0x0000001742047209 */ /* 0x000fe20007800000 */
[--C-:B------:R-:W-:Y:S01]  /*42a0*/  FFMA R23, R49, UR39, -R152.reuse ;  /* 0x0000002731177c23 */ /* 0x100fe20008000898 */
[--C-:B------:R-:W-:Y:S01]  /*42b0*/  FFMA R49, R60, UR39, -R152.reuse ;  /* 0x000000273c317c23 */ /* 0x100fe20008000898 */
[--C-:B------:R-:W-:Y:S01]  /*42c0*/  FFMA R18, R61, UR39, -R152.reuse ;  /* 0x000000273d127c23 */ /* 0x100fe20008000898 */
[----:B------:R-:W-:Y:S01]  /*42d0*/  FMNMX R25, R67, R4, !PT ;  /* 0x0000000443197209 */ /* 0x000fe20007800000 */
[----:B------:R-:W3:Y:S01]  /*42e0*/  MUFU.EX2 R8, R8 ;  /* 0x0000000800087308 */ /* 0x000ee20000000800 */
[----:B-1----:R-:W-:Y:S01]  /*42f0*/  @!P6 FMUL R24, R24, R24 ;  /* 0x000000181818e220 */ /* 0x002fe20000400000 */
[----:B------:R-:W-:Y:S01]  /*4300*/  FSETP.GEU.AND P6, PT, R15, -126, PT ;  /* 0xc2fc00000f00780b */ /* 0x000fe20003fce000 */
[--C-:B------:R-:W-:Y:S01]  /*4310*/  FFMA R44, R65, UR39, -R152.reuse ;  /* 0x00000027412c7c23 */ /* 0x100fe20008000898 */
[----:B------:R-:W-:Y:S01]  /*4320*/  FMNMX R4, R70, R25, !PT ;  /* 0x0000001946047209 */ /* 0x000fe20007800000 */
[--C-:B------:R-:W-:Y:S01]  /*4330*/  FFMA R48, R73, UR39, -R152.reuse ;  /* 0x0000002749307c23 */ /* 0x100fe20008000898 */
[--C-:B------:R-:W-:Y:S01]  /*4340*/  FFMA R57, R68, UR39, -R152.reuse ;  /* 0x0000002744397c23 */ /* 0x100fe20008000898 */
[--C-:B------:R-:W-:Y:S01]  /*4350*/  FFMA R20, R69, UR39, -R152.reuse ;  /* 0x0000002745147c23 */ /* 0x100fe20008000898 */
[----:B------:R-:W1:Y:S01]  /*4360*/  MUFU.EX2 R13, R13 ;  /* 0x0000000d000d7308 */ /* 0x000e620000000800 */
[----:B--2---:R-:W-:Y:S01]  /*4370*/  @!P3 FMUL R11, R11, R11 ;  /* 0x0000000b0b0bb220 */ /* 0x004fe20000400000 */
[----:B------:R-:W-:Y:S01]  /*4380*/  FSETP.GEU.AND P3, PT, R10, -126, PT ;  /* 0xc2fc00000a00780b */ /* 0x000fe20003f6e000 */
[--C-:B------:R-:W-:Y:S01]  /*4390*/  FFMA R61, R72, UR39, -R152.reuse ;  /* 0x00000027483d7c23 */ /* 0x100fe20008000898 */
[----:B------:R-:W-:Y:S01]  /*43a0*/  FMNMX R25, R71, R4, !PT ;  /* 0x0000000447197209 */ /* 0x000fe20007800000 */
[--C-:B------:R-:W-:Y:S01]  /*43b0*/  FFMA R65, R76, UR39, -R152.reuse ;  /* 0x000000274c417c23 */ /* 0x100fe20008000898 */
[--C-:B------:R-:W-:Y:S01]  /*43c0*/  FFMA R52, R81, UR39, -R152.reuse ;  /* 0x0000002751347c23 */ /* 0x100fe20008000898 */
[----:B------:R-:W-:Y:S01]  /*43d0*/  @!P6 FMUL R15, R15, 0.5 ;  /* 0x3f0000000f0fe820 */ /* 0x000fe20000400000 */
[----:B------:R-:W2:Y:S01]  /*43e0*/  MUFU.EX2 R28, R28 ;  /* 0x0000001c001c7308 */ /* 0x000ea20000000800 */
[----:B---3--:R-:W-:Y:S01]  /*43f0*/  @!P4 FMUL R8, R8, R8 ;  /* 0x000000080808c220 */ /* 0x008fe20000400000 */
[----:B------:R-:W-:Y:S01]  /*4400*/  FSETP.GEU.AND P4, PT, R17, -126, PT ;  /* 0xc2fc00001100780b */ /* 0x000fe20003f8e000 */
[--C-:B------:R-:W-:Y:S01]  /*4410*/  FFMA R22, R77, UR39, -R152.reuse ;  /* 0x000000274d167c23 */ /* 0x100fe20008000898 */
[----:B------:R-:W-:Y:S01]  /*4420*/  FMNMX R4, R74, R25, !PT ;  /* 0x000000194a047209 */ /* 0x000fe20007800000 */
[--C-:B------:R-:W-:Y:S01]  /*4430*/  FFMA R69, R80, UR39, -R152.reuse ;  /* 0x0000002750457c23 */ /* 0x100fe20008000898 */
[--C-:B------:R-:W-:Y:S01]  /*4440*/  FFMA R56, R85, UR39, -R152.reuse ;  /* 0x0000002755387c23 */ /* 0x100fe20008000898 */
[----:B------:R-:W-:Y:S01]  /*4450*/  @!P3 FMUL R10, R10, 0.5 ;  /* 0x3f0000000a0ab820 */ /* 0x000fe20000400000 */
[----:B------:R-:W3:Y:S01]  /*4460*/  MUFU.EX2 R15, R15 ;  /* 0x0000000f000f7308 */ /* 0x000ee20000000800 */
[----:B-1----:R-:W-:Y:S01]  /*4470*/  @!P5 FMUL R13, R13, R13 ;  /* 0x0000000d0d0dd220 */ /* 0x002fe20000400000 */
[----:B------:R-:W-:Y:S01]  /*4480*/  FSETP.GEU.AND P5, PT, R32, -126, PT ;  /* 0xc2fc00002000780b */ /* 0x000fe20003fae000 */
[----:B------:R-:W-:Y:S01]  /*4490*/  FFMA R73, R84, UR39, -R152 ;  /* 0x0000002754497c23 */ /* 0x000fe20008000898 */
[----:B------:R-:W-:Y:S01]  /*44a0*/  FMNMX R25, R75, R4, !PT ;  /* 0x000000044b197209 */ /* 0x000fe20007800000 */
[----:B------:R-:W-:-:S02]  /*44b0*/  FMUL R16, R16, UR39 ;  /* 0x0000002710107c20 */ /* 0x000fc40008400000 */
[----:B------:R-:W-:Y:S01]  /*44c0*/  @!P4 FMUL R17, R17, 0.5 ;  /* 0x3f0000001111c820 */ /* 0x000fe20000400000 */
[----:B------:R-:W1:Y:S01]  /*44d0*/  MUFU.EX2 R10, R10 ;  /* 0x0000000a000a7308 */ /* 0x000e620000000800 */
[----:B--2---:R-:W-:Y:S01]  /*44e0*/  @!P2 FMUL R28, R28, R28 ;  /* 0x0000001c1c1ca220 */ /* 0x004fe20000400000 */
[----:B------:R-:W-:Y:S02]  /*44f0*/  FSETP.GEU.AND P2, PT, R19, -126, PT ;  /* 0xc2fc00001300780b */ /* 0x000fe40003f4e000 */
[----:B------:R-:W-:-:S03]  /*4500*/  FMNMX R4, R78, R25, !PT ;  /* 0x000000194e047209 */ /* 0x000fc60007800000 */
[----:B------:R-:W-:Y:S01]  /*4510*/  @!P5 FMUL R32, R32, 0.5 ;  /* 0x3f0000002020d820 */ /* 0x000fe20000400000 */
[----:B------:R-:W2:Y:S01]  /*4520*/  MUFU.EX2 R17, R17 ;  /* 0x0000001100117308 */ /* 0x000ea20000000800 */
[----:B---3--:R-:W-:Y:S01]  /*4530*/  @!P6 FMUL R15, R15, R15 ;  /* 0x0000000f0f0fe220 */ /* 0x008fe20000400000 */
[----:B------:R-:W-:Y:S02]  /*4540*/  FSETP.GEU.AND P6, PT, R12, -126, PT ;  /* 0xc2fc00000c00780b */ /* 0x000fe40003fce000 */
[----:B------:R-:W-:-:S03]  /*4550*/  FMNMX R25, R79, R4, !PT ;  /* 0x000000044f197209 */ /* 0x000fc60007800000 */
[----:B------:R-:W-:Y:S01]  /*4560*/  @!P2 FMUL R19, R19, 0.5 ;  /* 0x3f0000001313a820 */ /* 0x000fe20000400000 */
[----:B------:R-:W3:Y:S01]  /*4570*/  MUFU.EX2 R32, R32 ;  /* 0x0000002000207308 */ /* 0x000ee20000000800 */
[----:B-1----:R-:W-:Y:S01]  /*4580*/  @!P3 FMUL R10, R10, R10 ;  /* 0x0000000a0a0ab220 */ /* 0x002fe20000400000 */
[----:B------:R-:W-:Y:S02]  /*4590*/  FSETP.GEU.AND P3, PT, R21, -126, PT ;  /* 0xc2fc00001500780b */ /* 0x000fe40003f6e000 */
[----:B------:R-:W-:-:S03]  /*45a0*/  FMNMX R4, R82, R25, !PT ;  /* 0x0000001952047209 */ /* 0x000fc60007800000 */
        /* <DEDUP_REMOVED lines=18> */
[----:B------:R-:W-:Y:S01]  /*46d0*/  FSETP.GEU.AND P6, PT, R41, -126, PT ;  /* 0xc2fc00002900780b */ /* 0x000fe20003fce000 */
[----:B------:R-:W2:Y:S04]  /*46e0*/  SHFL.BFLY PT, R25, R4, 0x1, 0x1f ;  /* 0x0c201f0004197f89 */ /* 0x000ea800000e0000 */
[----:B------:R-:W-:Y:S01]  /*46f0*/  @!P2 FMUL R14, R14, 0.5 ;  /* 0x3f0000000e0ea820 */ /* 0x000fe20000400000 */
[----:B------:R-:W4:Y:S01]  /*4700*/  MUFU.EX2 R23, R23 ;  /* 0x0000001700177308 */ /* 0x000f220000000800 */
[----:B---3--:R-:W-:Y:S01]  /*4710*/  @!P3 FMUL R21, R21, R21 ;  /* 0x000000151515b220 */ /* 0x008fe20000400000 */
[----:B------:R-:W-:-:S05]  /*4720*/  FSETP.GEU.AND P3, PT, R45, -126, PT ;  /* 0xc2fc00002d00780b */ /* 0x000fca0003f6e000 */
[----:B------:R-:W-:Y:S01]  /*4730*/  @!P6 FMUL R41, R41, 0.5 ;  /* 0x3f0000002929e820 */ /* 0x000fe20000400000 */
[----:B------:R-:W3:Y:S01]  /*4740*/  MUFU.EX2 R14, R14 ;  /* 0x0000000e000e7308 */ /* 0x000ee20000000800 */
[----:B-1----:R-:W-:Y:S01]  /*4750*/  @!P4 FMUL R36, R36, R36 ;  /* 0x000000242424c220 */ /* 0x002fe20000400000 */
[----:B------:R-:W-:-:S05]  /*4760*/  FSETP.GEU.AND P4, PT, R40, -126, PT ;  /* 0xc2fc00002800780b */ /* 0x000fca0003f8e000 */
[----:B------:R-:W-:Y:S01]  /*4770*/  @!P3 FMUL R45, R45, 0.5 ;  /* 0x3f0000002d2db820 */ /* 0x000fe20000400000 */
[----:B------:R-:W1:Y:S01]  /*4780*/  MUFU.EX2 R41, R41 ;  /* 0x0000002900297308 */ /* 0x000e620000000800 */
[----:B----4-:R-:W-:Y:S01]  /*4790*/  @!P5 FMUL R23, R23, R23 ;  /* 0x000000171717d220 */ /* 0x010fe20000400000 */
[----:B------:R-:W-:Y:S02]  /*47a0*/  FSETP.GEU.AND P5, PT, R49, -126, PT ;  /* 0xc2fc00003100780b */ /* 0x000fe40003fae000 */
[----:B--2---:R-:W-:-:S03]  /*47b0*/  FMNMX R4, R4, R25, !PT ;  /* 0x0000001904047209 */ /* 0x004fc60007800000 */
[----:B------:R-:W-:Y:S01]  /*47c0*/  @!P4 FMUL R40, R40, 0.5 ;  /* 0x3f0000002828c820 */ /* 0x000fe20000400000 */
[----:B------:R-:W2:Y:S01]  /*47d0*/  MUFU.EX2 R45, R45 ;  /* 0x0000002d002d7308 */ /* 0x000ea20000000800 */
[----:B---3--:R-:W-:Y:S01]  /*47e0*/  @!P2 FMUL R14, R14, R14 ;  /* 0x0000000e0e0ea220 */ /* 0x008fe20000400000 */
[----:B------:R-:W-:Y:S01]  /*47f0*/  FSETP.GEU.AND P2, PT, R18, -126, PT ;  /* 0xc2fc00001200780b */ /* 0x000fe20003f4e000 */
[----:B------:R-:W3:Y:S04]  /*4800*/  SHFL.BFLY PT, R25, R4, 0x2, 0x1f ;  /* 0x0c401f0004197f89 */ /* 0x000ee800000e0000 */
[----:B------:R-:W-:Y:S01]  /*4810*/  @!P5 FMUL R49, R49, 0.5 ;  /* 0x3f0000003131d820 */ /* 0x000fe20000400000 */
[----:B------:R-:W4:Y:S01]  /*4820*/  MUFU.EX2 R40, R40 ;  /* 0x0000002800287308 */ /* 0x000f220000000800 */
[----:B-1----:R-:W-:Y:S01]  /*4830*/  @!P6 FMUL R41, R41, R41 ;  /* 0x000000292929e220 */ /* 0x002fe20000400000 */
[----:B------:R-:W-:-:S05]  /*4840*/  FSETP.GEU.AND P6, PT, R53, -126, PT ;  /* 0xc2fc00003500780b */ /* 0x000fca0003fce000 */
[----:B------:R-:W-:Y:S01]  /*4850*/  @!P2 FMUL R18, R18, 0.5 ;  /* 0x3f0000001212a820 */ /* 0x000fe20000400000 */
[----:B------:R-:W1:Y:S01]  /*4860*/  MUFU.EX2 R49, R49 ;  /* 0x0000003100317308 */ /* 0x000e620000000800 */
[----:B--2---:R-:W-:Y:S01]  /*4870*/  @!P3 FMUL R45, R45, R45 ;  /* 0x0000002d2d2db220 */ /* 0x004fe20000400000 */
[----:B------:R-:W-:-:S03]  /*4880*/  FSETP.GEU.AND P3, PT, R44, -126, PT ;  /* 0xc2fc00002c00780b */ /* 0x000fc60003f6e000 */
[----:B------:R-:W-:Y:S01]  /*4890*/  FADD R7, R24, R45 ;  /* 0x0000002d18077221 */ /* 0x000fe20000000000 */
[----:B------:R-:W-:Y:S01]  /*48a0*/  F2FP.F16.F32.PACK_AB R24, R11, R24 ;  /* 0x000000180b18723e */ /* 0x000fe200000000ff */
[----:B------:R-:W-:Y:S01]  /*48b0*/  @!P6 FMUL R53, R53, 0.5 ;  /* 0x3f0000003535e820 */ /* 0x000fe20000400000 */
[----:B------:R-:W2:Y:S01]  /*48c0*/  MUFU.EX2 R18, R18 ;  /* 0x0000001200127308 */ /* 0x000ea20000000800 */
[----:B----4-:R-:W-:Y:S01]  /*48d0*/  @!P4 FMUL R40, R40, R40 ;  /* 0x000000282828c220 */ /* 0x010fe20000400000 */
[----:B------:R-:W-:Y:S02]  /*48e0*/  FSETP.GEU.AND P4, PT, R57, -126, PT ;  /* 0xc2fc00003900780b */ /* 0x000fe40003f8e000 */
[----:B---3--:R-:W-:-:S03]  /*48f0*/  FMNMX R4, R4, R25, !PT ;  /* 0x0000001904047209 */ /* 0x008fc60007800000 */
[----:B------:R-:W-:Y:S01]  /*4900*/  @!P3 FMUL R44, R44, 0.5 ;  /* 0x3f0000002c2cb820 */ /* 0x000fe20000400000 */
[----:B------:R-:W3:Y:S01]  /*4910*/  MUFU.EX2 R53, R53 ;  /* 0x0000003500357308 */ /* 0x000ee20000000800 */
[----:B-1----:R-:W-:Y:S01]  /*4920*/  @!P5 FMUL R49, R49, R49 ;  /* 0x000000313131d220 */ /* 0x002fe20000400000 */
[----:B------:R-:W-:-:S05]  /*4930*/  FSETP.GEU.AND P5, PT, R20, -126, PT ;  /* 0xc2fc00001400780b */ /* 0x000fca0003fae000 */
[----:B------:R-:W-:Y:S01]  /*4940*/  @!P4 FMUL R57, R57, 0.5 ;  /* 0x3f0000003939c820 */ /* 0x000fe20000400000 */
[----:B------:R-:W1:Y:S01]  /*4950*/  MUFU.EX2 R44, R44 ;  /* 0x0000002c002c7308 */ /* 0x000e620000000800 */
[----:B--2---:R-:W-:Y:S01]  /*4960*/  @!P2 FMUL R18, R18, R18 ;  /* 0x000000121212a220 */ /* 0x004fe20000400000 */
[----:B------:R-:W-:-:S05]  /*4970*/  FSETP.GEU.AND P2, PT, R61, -126, PT ;  /* 0xc2fc00003d00780b */ /* 0x000fca0003f4e000 */
[----:B------:R-:W-:Y:S01]  /*4980*/  @!P5 FMUL R20, R20, 0.5 ;  /* 0x3f0000001414d820 */ /* 0x000fe20000400000 */
[----:B------:R-:W2:Y:S01]  /*4990*/  MUFU.EX2 R57, R57 ;  /* 0x0000003900397308 */ /* 0x000ea20000000800 */
        /* <DEDUP_REMOVED lines=17> */
[----:B------:R-:W-:-:S04]  /*4ab0*/  FSETP.NEU.AND P2, PT, R4, -INF , PT ;  /* 0xff8000000400780b */ /* 0x000fc80003f4d000 */
[----:B------:R-:W-:Y:S01]  /*4ac0*/  FSEL R72, R4, RZ, P2 ;  /* 0x000000ff04487208 */ /* 0x000fe20001000000 */
[----:B------:R-:W-:Y:S01]  /*4ad0*/  @!P5 FMUL R69, R69, 0.5 ;  /* 0x3f0000004545d820 */ /* 0x000fe20000400000 */
[----:B------:R-:W1:Y:S01]  /*4ae0*/  MUFU.EX2 R22, R22 ;  /* 0x0000001600167308 */ /* 0x000e620000000800 */
[----:B--2---:R-:W-:Y:S01]  /*4af0*/  @!P6 FMUL R48, R48, R48 ;  /* 0x000000303030e220 */ /* 0x004fe20000400000 */
[----:B------:R-:W-:Y:S01]  /*4b00*/  FSETP.GEU.AND P6, PT, R52, -126, PT ;  /* 0xc2fc00003400780b */ /* 0x000fe20003fce000 */
[----:B------:R-:W-:Y:S01]  /*4b10*/  FMUL R76, R72, UR39 ;  /* 0x00000027484c7c20 */ /* 0x000fe20008400000 */
[----:B------:R-:W-:-:S03]  /*4b20*/  FSETP.GEU.AND P2, PT, R73, -126, PT ;  /* 0xc2fc00004900780b */ /* 0x000fc60003f4e000 */
[--C-:B------:R-:W-:Y:S01]  /*4b30*/  FFMA R25, R26, UR39, -R76.reuse ;  /* 0x000000271a197c23 */ /* 0x100fe2000800084c */
[----:B------:R-:W2:Y:S01]  /*4b40*/  MUFU.EX2 R69, R69 ;  /* 0x0000004500457308 */ /* 0x000ea20000000800 */
[----:B---3--:R-:W-:Y:S01]  /*4b50*/  @!P3 FMUL R65, R65, R65 ;  /* 0x000000414141b220 */ /* 0x008fe20000400000 */
[----:B------:R-:W-:Y:S01]  /*4b60*/  FSETP.GEU.AND P3, PT, R56, -126, PT ;  /* 0xc2fc00003800780b */ /* 0x000fe20003f6e000 */
[--C-:B------:R-:W-:Y:S01]  /*4b70*/  FFMA R26, R27, UR39, -R76.reuse ;  /* 0x000000271b1a7c23 */ /* 0x100fe2000800084c */
[--C-:B------:R-:W-:Y:S01]  /*4b80*/  FFMA R27, R30, UR39, -R76.reuse ;  /* 0x000000271e1b7c23 */ /* 0x100fe2000800084c */
[--C-:B------:R-:W-:Y:S01]  /*4b90*/  FFMA R29, R34, UR39, -R76.reuse ;  /* 0x00000027221d7c23 */ /* 0x100fe2000800084c */
[--C-:B------:R-:W-:Y:S01]  /*4ba0*/  FFMA R31, R31, UR39, -R76.reuse ;  /* 0x000000271f1f7c23 */ /* 0x100fe2000800084c */
[----:B------:R-:W-:Y:S01]  /*4bb0*/  @!P6 FMUL R52, R52, 0.5 ;  /* 0x3f0000003434e820 */ /* 0x000fe20000400000 */
[--C-:B------:R-:W-:Y:S01]  /*4bc0*/  FFMA R39, R39, UR39, -R76.reuse ;  /* 0x0000002727277c23 */ /* 0x100fe2000800084c */
[----:B-1----:R-:W-:Y:S01]  /*4bd0*/  @!P4 FMUL R22, R22, R22 ;  /* 0x000000161616c220 */ /* 0x002fe20000400000 */
[----:B------:R-:W-:Y:S01]  /*4be0*/  FSETP.GEU.AND P4, PT, R25, -126, PT ;  /* 0xc2fc00001900780b */ /* 0x000fe20003f8e000 */
[----:B------:R-:W-:Y:S01]  /*4bf0*/  @!P2 FMUL R73, R73, 0.5 ;  /* 0x3f0000004949a820 */ /* 0x000fe20000400000 */
[--C-:B------:R-:W-:Y:S01]  /*4c00*/  FFMA R35, R35, UR39, -R76.reuse ;  /* 0x0000002723237c23 */ /* 0x100fe2000800084c */
[----:B------:R-:W1:Y:S01]  /*4c10*/  MUFU.EX2 R52, R52 ;  /* 0x0000003400347308 */ /* 0x000e620000000800 */
[--C-:B------:R-:W-:Y:S01]  /*4c20*/  FFMA R33, R42, UR39, -R76.reuse ;  /* 0x000000272a217c23 */ /* 0x100fe2000800084c */
[----:B------:R-:W-:Y:S01]  /*4c30*/  @!P3 FMUL R56, R56, 0.5 ;  /* 0x3f0000003838b820 */ /* 0x000fe20000400000 */
[--C-:B------:R-:W-:Y:S01]  /*4c40*/  FFMA R43, R43, UR39, -R76.reuse ;  /* 0x000000272b2b7c23 */ /* 0x100fe2000800084c */
[----:B--2---:R-:W-:Y:S01]  /*4c50*/  @!P5 FMUL R69, R69, R69 ;  /* 0x000000454545d220 */ /* 0x004fe20000400000 */
[----:B------:R-:W-:Y:S01]  /*4c60*/  FSETP.GEU.AND P5, PT, R26, -126, PT ;  /* 0xc2fc00001a00780b */ /* 0x000fe20003fae000 */
[--C-:B------:R-:W-:Y:S01]  /*4c70*/  FFMA R37, R50, UR39, -R76.reuse ;  /* 0x0000002732257c23 */ /* 0x100fe2000800084c */
[--C-:B------:R-:W-:Y:S01]  /*4c80*/  FFMA R47, R47, UR39, -R76.reuse ;  /* 0x000000272f2f7c23 */ /* 0x100fe2000800084c */
[----:B------:R-:W2:Y:S01]  /*4c90*/  MUFU.EX2 R56, R56 ;  /* 0x0000003800387308 */ /* 0x000ea20000000800 */
[--C-:B------:R-:W-:Y:S01]  /*4ca0*/  FFMA R60, R58, UR39, -R76.reuse ;  /* 0x000000273a3c7c23 */ /* 0x100fe2000800084c */
[----:B------:R-:W-:Y:S01]  /*4cb0*/  @!P4 FMUL R25, R25, 0.5 ;  /* 0x3f0000001919c820 */ /* 0x000fe20000400000 */
[--C-:B------:R-:W-:Y:S01]  /*4cc0*/  FFMA R55, R55, UR39, -R76.reuse ;  /* 0x0000002737377c23 */ /* 0x100fe2000800084c */
[--C-:B------:R-:W-:Y:S01]  /*4cd0*/  FFMA R51, R51, UR39, -R76.reuse ;  /* 0x0000002733337c23 */ /* 0x100fe2000800084c */
[--C-:B------:R-:W-:Y:S01]  /*4ce0*/  FFMA R64, R66, UR39, -R76.reuse ;  /* 0x0000002742407c23 */ /* 0x100fe2000800084c */
[--C-:B------:R-:W-:Y:S01]  /*4cf0*/  FFMA R66, R70, UR39, -R76.reuse ;  /* 0x0000002746427c23 */ /* 0x100fe2000800084c */
[--C-:B------:R-:W-:Y:S01]  /*4d00*/  FFMA R62, R62, UR39, -R76.reuse ;  /* 0x000000273e3e7c23 */ /* 0x100fe2000800084c */
[----:B------:R-:W3:Y:S01]  /*4d10*/  MUFU.EX2 R73, R73 ;  /* 0x0000004900497308 */ /* 0x000ee20000000800 */
[----:B-1----:R-:W-:Y:S01]  /*4d20*/  @!P6 FMUL R52, R52, R52 ;  /* 0x000000343434e220 */ /* 0x002fe20000400000 */
[----:B------:R-:W-:Y:S01]  /*4d30*/  FSETP.GEU.AND P6, PT, R27, -126, PT ;  /* 0xc2fc00001b00780b */ /* 0x000fe20003fce000 */
[----:B------:R-:W-:Y:S01]  /*4d40*/  @!P5 FMUL R26, R26, 0.5 ;  /* 0x3f0000001a1ad820 */ /* 0x000fe20000400000 */
[--C-:B------:R-:W-:Y:S01]  /*4d50*/  FFMA R68, R74, UR39, -R76.reuse ;  /* 0x000000274a447c23 */ /* 0x100fe2000800084c */
[--C-:B------:R-:W-:Y:S01]  /*4d60*/  FFMA R78, R78, UR39, -R76.reuse ;  /* 0x000000274e4e7c23 */ /* 0x100fe2000800084c */
[--C-:B------:R-:W-:Y:S01]  /*4d70*/  FFMA R82, R82, UR39, -R76.reuse ;  /* 0x0000002752527c23 */ /* 0x100fe2000800084c */
[--C-:B------:R-:W-:Y:S01]  /*4d80*/  FFMA R83, R83, UR39, -R76.reuse ;  /* 0x0000002753537c23 */ /* 0x100fe2000800084c */
[----:B------:R-:W1:Y:S01]  /*4d90*/  MUFU.EX2 R25, R25 ;  /* 0x0000001900197308 */ /* 0x000e620000000800 */
[----:B--2---:R-:W-:Y:S01]  /*4da0*/  @!P3 FMUL R56, R56, R56 ;  /* 0x000000383838b220 */ /* 0x004fe20000400000 */
[----:B------:R-:W-:Y:S01]  /*4db0*/  FSETP.GEU.AND P3, PT, R29, -126, PT ;  /* 0xc2fc00001d00780b */ /* 0x000fe20003f6e000 */
[--C-:B------:R-:W-:Y:S01]  /*4dc0*/  FFMA R79, R79, UR39, -R76.reuse ;  /* 0x000000274f4f7c23 */ /* 0x100fe2000800084c */
[--C-:B------:R-:W-:Y:S01]  /*4dd0*/  FFMA R86, R86, UR39, -R76.reuse ;  /* 0x0000002756567c23 */ /* 0x100fe2000800084c */
[----:B------:R-:W-:Y:S01]  /*4de0*/  FFMA R87, R87, UR39, -R76 ;  /* 0x0000002757577c23 */ /* 0x000fe2000800084c */
[----:B------:R-:W-:Y:S01]  /*4df0*/  FADD R70, R19, R48 ;  /* 0x0000003013467221 */ /* 0x000fe20000000000 */
[----:B------:R-:W-:Y:S01]  /*4e00*/  @!P6 FMUL R27, R27, 0.5 ;  /* 0x3f0000001b1be820 */ /* 0x000fe20000400000 */
[----:B------:R2:W4:Y:S01]  /*4e10*/  MUFU.EX2 R30, R26 ;  /* 0x0000001a001e7308 */ /* 0x0005220000000800 */
[----:B---3--:R-:W-:Y:S01]  /*4e20*/  @!P2 FMUL R73, R73, R73 ;  /* 0x000000494949a220 */ /* 0x008fe20000400000 */
[----:B------:R-:W-:-:S02]  /*4e30*/  FSETP.GEU.AND P2, PT, R31, -126, PT ;  /* 0xc2fc00001f00780b */ /* 0x000fc40003f4e000 */
[----:B------:R-:W-:-:S03]  /*4e40*/  F2FP.F16.F32.PACK_AB R48, R48, R61 ;  /* 0x0000003d3030723e */ /* 0x000fc600000000ff */
[----:B------:R-:W-:Y:S01]  /*4e50*/  @!P3 FMUL R29, R29, 0.5 ;  /* 0x3f0000001d1db820 */ /* 0x000fe20000400000 */
[----:B------:R-:W3:Y:S01]  /*4e60*/  MUFU.EX2 R27, R27 ;  /* 0x0000001b001b7308 */ /* 0x000ee20000000800 */
[----:B--2---:R-:W-:Y:S01]  /*4e70*/  FFMA R26, R38, UR39, -R76 ;  /* 0x00000027261a7c23 */ /* 0x004fe2000800084c */
[----:B-1----:R-:W-:Y:S01]  /*4e80*/  @!P4 FMUL R25, R25, R25 ;  /* 0x000000191919c220 */ /* 0x002fe20000400000 */
[----:B------:R-:W-:-:S04]  /*4e90*/  FSETP.GEU.AND P4, PT, R35, -126, PT ;  /* 0xc2fc00002300780b */ /* 0x000fc80003f8e000 */
[----:B------:R-:W-:Y:S01]  /*4ea0*/  @!P2 FMUL R31, R31, 0.5 ;  /* 0x3f0000001f1fa820 */ /* 0x000fe20000400000 */
[----:B------:R-:W1:Y:S01]  /*4eb0*/  MUFU.EX2 R29, R29 ;  /* 0x0000001d001d7308 */ /* 0x000e620000000800 */
[----:B----4-:R-:W-:Y:S01]  /*4ec0*/  @!P5 FMUL R30, R30, R30 ;  /* 0x0000001e1e1ed220 */ /* 0x010fe20000400000 */
[----:B------:R-:W-:-:S06]  /*4ed0*/  FSETP.GEU.AND P5, PT, R26, -126, PT ;  /* 0xc2fc00001a00780b */ /* 0x000fcc0003fae000 */
[----:B------:R-:W-:Y:S01]  /*4ee0*/  @!P4 FMUL R35, R35, 0.5 ;  /* 0x3f0000002323c820 */ /* 0x000fe20000400000 */
[----:B---3--:R-:W-:Y:S01]  /*4ef0*/  @!P6 FMUL R27, R27, R27 ;  /* 0x0000001b1b1be220 */ /* 0x008fe20000400000 */
[----:B------:R-:W-:Y:S01]  /*4f00*/  FSETP.GEU.AND P6, PT, R39, -126, PT ;  /* 0xc2fc00002700780b */ /* 0x000fe20003fce000 */
[----:B------:R-:W2:Y:S04]  /*4f10*/  MUFU.EX2 R34, R31 ;  /* 0x0000001f00227308 */ /* 0x000ea80000000800 */
[----:B------:R-:W-:Y:S01]  /*4f20*/  @!P5 FMUL R26, R26, 0.5 ;  /* 0x3f0000001a1ad820 */ /* 0x000fe20000400000 */
[----:B-1----:R-:W-:Y:S01]  /*4f30*/  @!P3 FMUL R29, R29, R29 ;  /* 0x0000001d1d1db220 */ /* 0x002fe20000400000 */
[----:B------:R-:W-:Y:S02]  /*4f40*/  FSETP.GEU.AND P3, PT, R43, -126, PT ;  /* 0xc2fc00002b00780b */ /* 0x000fe40003f6e000 */
[----:B------:R1:W3:Y:S04]  /*4f50*/  MUFU.EX2 R38, R35 ;  /* 0x0000002300267308 */ /* 0x0002e80000000800 */
[----:B------:R-:W-:-:S04]  /*4f60*/  @!P6 FMUL R39, R39, 0.5 ;  /* 0x3f0000002727e820 */ /* 0x000fc80000400000 */
[----:B------:R4:W5:Y:S01]  /*4f70*/  MUFU.EX2 R42, R39 ;  /* 0x00000027002a7308 */ /* 0x0009620000000800 */
[----:B-1----:R-:W-:Y:S01]  /*4f80*/  FFMA R35, R46, UR39, -R76 ;  /* 0x000000272e237c23 */ /* 0x002fe2000800084c */
[----:B--2---:R-:W-:Y:S01]  /*4f90*/  @!P2 FMUL R34, R34, R34 ;  /* 0x000000222222a220 */ /* 0x004fe20000400000 */
[----:B------:R-:W-:Y:S01]  /*4fa0*/  FSETP.GEU.AND P2, PT, R33, -126, PT ;  /* 0xc2fc00002100780b */ /* 0x000fe20003f4e000 */
[----:B------:R-:W-:-:S04]  /*4fb0*/  @!P3 FMUL R43, R43, 0.5 ;  /* 0x3f0000002b2bb820 */ /* 0x000fc80000400000 */
[----:B------:R1:W2:Y:S01]  /*4fc0*/  MUFU.EX2 R31, R26 ;  /* 0x0000001a001f7308 */ /* 0x0002a20000000800 */
[----:B---3--:R-:W-:Y:S01]  /*4fd0*/  @!P4 FMUL R38, R38, R38 ;  /* 0x000000262626c220 */ /* 0x008fe20000400000 */
[----:B------:R-:W-:Y:S01]  /*4fe0*/  FSETP.GEU.AND P4, PT, R35, -126, PT ;  /* 0xc2fc00002300780b */ /* 0x000fe20003f8e000 */
[----:B----4-:R-:W-:-:S05]  /*4ff0*/  FFMA R39, R54, UR39, -R76 ;  /* 0x0000002736277c23 */ /* 0x010fca000800084c */
[----:B------:R3:W4:Y:S01]  /*5000*/  MUFU.EX2 R46, R43 ;  /* 0x0000002b002e7308 */ /* 0x0007220000000800 */
[----:B-----5:R-:W-:Y:S01]  /*5010*/  @!P6 FMUL R42, R42, R42 ;  /* 0x0000002a2a2ae220 */ /* 0x020fe20000400000 */
[----:B------:R-:W-:Y:S01]  /*5020*/  FSETP.GEU.AND P6, PT, R37, -126, PT ;  /* 0xc2fc00002500780b */ /* 0x000fe20003fce000 */
[----:B------:R-:W-:Y:S01]  /*5030*/  @!P2 FMUL R33, R33, 0.5 ;  /* 0x3f0000002121a820 */ /* 0x000fe20000400000 */
[----:B-1----:R-:W-:Y:S01]  /*5040*/  FADD R26, R32, R61 ;  /* 0x0000003d201a7221 */ /* 0x002fe20000000000 */
[----:B------:R-:W-:Y:S02]  /*5050*/  F2FP.F16.F32.PACK_AB R32, R19, R32 ;  /* 0x000000201320723e */ /* 0x000fe400000000ff */
[----:B------:R-:W-:Y:S01]  /*5060*/  @!P4 FMUL R35, R35, 0.5 ;  /* 0x3f0000002323c820 */ /* 0x000fe20000400000 */
[----:B--2---:R-:W-:Y:S01]  /*5070*/  @!P5 FMUL R31, R31, R31 ;  /* 0x0000001f1f1fd220 */ /* 0x004fe20000400000 */
[----:B------:R-:W-:Y:S01]  /*5080*/  FSETP.GEU.AND P5, PT, R47, -126, PT ;  /* 0xc2fc00002f00780b */ /* 0x000fe20003fae000 */
[--C-:B---3--:R-:W-:Y:S01]  /*5090*/  FFMA R43, R59, UR39, -R76.reuse ;  /* 0x000000273b2b7c23 */ /* 0x108fe2000800084c */
[----:B------:R-:W1:Y:S01]  /*50a0*/  MUFU.EX2 R33, R33 ;  /* 0x0000002100217308 */ /* 0x000e620000000800 */
[----:B------:R-:W-:Y:S01]  /*50b0*/  FFMA R59, R75, UR39, -R76 ;  /* 0x000000274b3b7c23 */ /* 0x000fe2000800084c */
[----:B------:R-:W-:-:S02]  /*50c0*/  FADD R75, -R72, R9 ;  /* 0x00000009484b7221 */ /* 0x000fc40000000100 */
[----:B------:R-:W-:Y:S01]  /*50d0*/  @!P6 FMUL R37, R37, 0.5 ;  /* 0x3f0000002525e820 */ /* 0x000fe20000400000 */
[----:B------:R-:W-:Y:S01]  /*50e0*/  FADD R9, R28, R53 ;  /* 0x000000351c097221 */ /* 0x000fe20000000000 */
[----:B----4-:R-:W-:Y:S01]  /*50f0*/  @!P3 FMUL R46, R46, R46 ;  /* 0x0000002e2e2eb220 */ /* 0x010fe20000400000 */
[----:B------:R-:W-:Y:S01]  /*5100*/  FSETP.GEU.AND P3, PT, R39, -126, PT ;  /* 0xc2fc00002700780b */ /* 0x000fe20003f6e000 */
[----:B------:R-:W-:Y:S01]  /*5110*/  FADD R72, R36, R69 ;  /* 0x0000004524487221 */ /* 0x000fe20000000000 */
[----:B------:R-:W2:Y:S01]  /*5120*/  MUFU.EX2 R35, R35 ;  /* 0x0000002300237308 */ /* 0x000ea20000000800 */
[----:B------:R-:W-:Y:S01]  /*5130*/  FMUL R75, R75, UR39 ;  /* 0x000000274b4b7c20 */ /* 0x000fe20008400000 */
[----:B------:R-:W-:Y:S01]  /*5140*/  F2FP.F16.F32.PACK_AB R28, R15, R28 ;  /* 0x0000001c0f1c723e */ /* 0x000fe200000000ff */
[----:B------:R-:W-:Y:S01]  /*5150*/  @!P5 FMUL R47, R47, 0.5 ;  /* 0x3f0000002f2fd820 */ /* 0x000fe20000400000 */
[----:B------:R-:W-:Y:S01]  /*5160*/  FADD R72, R9, R72 ;  /* 0x0000004809487221 */ /* 0x000fe20000000000 */
[----:B------:R-:W-:Y:S01]  /*5170*/  FADD R9, R10, R57 ;  /* 0x000000390a097221 */ /* 0x000fe20000000000 */
[----:B------:R-:W-:-:S02]  /*5180*/  F2FP.F16.F32.PACK_AB R36, R23, R36 ;  /* 0x000000241724723e */ /* 0x000fc400000000ff */
[----:B------:R3:W4:Y:S01]  /*5190*/  MUFU.EX2 R50, R47 ;  /* 0x0000002f00327308 */ /* 0x0007220000000800 */
[----:B-1----:R-:W-:Y:S01]  /*51a0*/  @!P2 FMUL R33, R33, R33 ;  /* 0x000000212121a220 */ /* 0x002fe20000400000 */
[----:B------:R-:W-:Y:S01]  /*51b0*/  FSETP.GEU.AND P2, PT, R51, -126, PT ;  /* 0xc2fc00003300780b */ /* 0x000fe20003f4e000 */
[----:B------:R-:W-:-:S05]  /*51c0*/  @!P3 FMUL R39, R39, 0.5 ;  /* 0x3f0000002727b820 */ /* 0x000fca0000400000 */
[----:B------:R-:W1:Y:S01]  /*51d0*/  MUFU.EX2 R37, R37 ;  /* 0x0000002500257308 */ /* 0x000e620000000800 */
[----:B--2---:R-:W-:Y:S01]  /*51e0*/  @!P4 FMUL R35, R35, R35 ;  /* 0x000000232323c220 */ /* 0x004fe20000400000 */
[----:B------:R-:W-:Y:S01]  /*51f0*/  FSETP.GEU.AND P4, PT, R55, -126, PT ;  /* 0xc2fc00003700780b */ /* 0x000fe20003f8e000 */
[----:B---3--:R-:W-:Y:S01]  /*5200*/  FFMA R47, R63, UR39, -R76 ;  /* 0x000000273f2f7c23 */ /* 0x008fe2000800084c */
[----:B------:R-:W-:Y:S01]  /*5210*/  FADD R63, R23, R52 ;  /* 0x00000034173f7221 */ /* 0x000fe20000000000 */
[----:B------:R-:W-:Y:S02]  /*5220*/  F2FP.F16.F32.PACK_AB R52, R52, R69 ;  /* 0x000000453434723e */ /* 0x000fe400000000ff */
[----:B------:R-:W-:Y:S01]  /*5230*/  @!P2 FMUL R51, R51, 0.5 ;  /* 0x3f0000003333a820 */ /* 0x000fe20000400000 */
[----:B------:R-:W2:Y:S01]  /*5240*/  MUFU.EX2 R39, R39 ;  /* 0x0000002700277308 */ /* 0x000ea20000000800 */
[----:B----4-:R-:W-:Y:S01]  /*5250*/  @!P5 FMUL R50, R50, R50 ;  /* 0x000000323232d220 */ /* 0x010fe20000400000 */
[----:B------:R-:W-:-:S05]  /*5260*/  FSETP.GEU.AND P5, PT, R60, -126, PT ;  /* 0xc2fc00003c00780b */ /* 0x000fca0003fae000 */
[----:B------:R-:W-:Y:S01]  /*5270*/  @!P4 FMUL R55, R55, 0.5 ;  /* 0x3f0000003737c820 */ /* 0x000fe20000400000 */
[----:B------:R3:W4:Y:S01]  /*5280*/  MUFU.EX2 R54, R51 ;  /* 0x0000003300367308 */ /* 0x0007220000000800 */
[----:B-1----:R-:W-:Y:S01]  /*5290*/  @!P6 FMUL R37, R37, R37 ;  /* 0x000000252525e220 */ /* 0x002fe20000400000 */
[----:B------:R-:W-:-:S05]  /*52a0*/  FSETP.GEU.AND P6, PT, R43, -126, PT ;  /* 0xc2fc00002b00780b */ /* 0x000fca0003fce000 */
[----:B------:R-:W-:Y:S01]  /*52b0*/  @!P5 FMUL R60, R60, 0.5 ;  /* 0x3f0000003c3cd820 */ /* 0x000fe20000400000 */
[----:B------:R1:W5:Y:S01]  /*52c0*/  MUFU.EX2 R58, R55 ;  /* 0x00000037003a7308 */ /* 0x0003620000000800 */
[----:B--2---:R-:W-:Y:S01]  /*52d0*/  @!P3 FMUL R39, R39, R39 ;  /* 0x000000272727b220 */ /* 0x004fe20000400000 */
[----:B------:R-:W-:Y:S01]  /*52e0*/  FSETP.GEU.AND P3, PT, R47, -126, PT ;  /* 0xc2fc00002f00780b */ /* 0x000fe20003f6e000 */
[----:B---3--:R-:W-:Y:S01]  /*52f0*/  FFMA R51, R67, UR39, -R76 ;  /* 0x0000002743337c23 */ /* 0x008fe2000800084c */
[----:B------:R-:W-:Y:S01]  /*5300*/  FADD R67, R7, R26 ;  /* 0x0000001a07437221 */ /* 0x000fe20000000000 */
[----:B------:R-:W-:Y:S01]  /*5310*/  FADD R7, R11, R40 ;  /* 0x000000280b077221 */ /* 0x000fe20000000000 */
[----:B------:R-:W-:Y:S01]  /*5320*/  FADD R26, R15, R44 ;  /* 0x0000002c0f1a7221 */ /* 0x000fe20000000000 */
[----:B------:R-:W-:Y:S01]  /*5330*/  @!P6 FMUL R43, R43, 0.5 ;  /* 0x3f0000002b2be820 */ /* 0x000fe20000400000 */
[----:B------:R-:W2:Y:S01]  /*5340*/  MUFU.EX2 R60, R60 ;  /* 0x0000003c003c7308 */ /* 0x000ea20000000800 */
[----:B----4-:R-:W-:Y:S01]  /*5350*/  @!P2 FMUL R54, R54, R54 ;  /* 0x000000363636a220 */ /* 0x010fe20000400000 */
[----:B------:R-:W-:Y:S01]  /*5360*/  FSETP.GEU.AND P2, PT, R62, -126, PT ;  /* 0xc2fc00003e00780b */ /* 0x000fe20003f4e000 */
[----:B-1----:R-:W-:Y:S01]  /*5370*/  FFMA R55, R71, UR39, -R76 ;  /* 0x0000002747377c23 */ /* 0x002fe2000800084c */
[----:B------:R-:W-:Y:S01]  /*5380*/  FADD R71, R7, R70 ;  /* 0x0000004607477221 */ /* 0x000fe20000000000 */
[----:B------:R-:W-:Y:S01]  /*5390*/  FADD R74, R26, R63 ;  /* 0x0000003f1a4a7221 */ /* 0x000fe20000000000 */
[----:B------:R-:W-:Y:S01]  /*53a0*/  FADD R7, R8, R49 ;  /* 0x0000003108077221 */ /* 0x000fe20000000000 */
[----:B------:R-:W-:Y:S01]  /*53b0*/  @!P3 FMUL R47, R47, 0.5 ;  /* 0x3f0000002f2fb820 */ /* 0x000fe20000400000 */
[----:B------:R-:W1:Y:S01]  /*53c0*/  MUFU.EX2 R43, R43 ;  /* 0x0000002b002b7308 */ /* 0x000e620000000800 */
[----:B-----5:R-:W-:Y:S01]  /*53d0*/  @!P4 FMUL R58, R58, R58 ;  /* 0x0000003a3a3ac220 */ /* 0x020fe20000400000 */
[----:B------:R-:W-:Y:S01]  /*53e0*/  FSETP.GEU.AND P4, PT, R64, -126, PT ;  /* 0xc2fc00004000780b */ /* 0x000fe20003f8e000 */
[----:B------:R-:W-:Y:S01]  /*53f0*/  FADD R26, R12, R65 ;  /* 0x000000410c1a7221 */ /* 0x000fe20000000000 */
[----:B------:R-:W-:Y:S01]  /*5400*/  FADD R70, R14, R73 ;  /* 0x000000490e467221 */ /* 0x000fe20000000000 */
[----:B------:R-:W-:Y:S01]  /*5410*/  FADD R67, R67, R72 ;  /* 0x0000004843437221 */ /* 0x000fe20000000000 */
[----:B------:R-:W-:Y:S01]  /*5420*/  FADD R71, R71, R74 ;  /* 0x0000004a47477221 */ /* 0x000fe20000000000 */
[----:B------:R-:W-:Y:S01]  /*5430*/  @!P2 FMUL R62, R62, 0.5 ;  /* 0x3f0000003e3ea820 */ /* 0x000fe20000400000 */
[----:B------:R-:W3:Y:S01]  /*5440*/  MUFU.EX2 R47, R47 ;  /* 0x0000002f002f7308 */ /* 0x000ee20000000800 */
[----:B--2---:R-:W-:Y:S01]  /*5450*/  @!P5 FMUL R60, R60, R60 ;  /* 0x0000003c3c3cd220 */ /* 0x004fe20000400000 */
[----:B------:R-:W-:Y:S01]  /*5460*/  FSETP.GEU.AND P5, PT, R51, -126, PT ;  /* 0xc2fc00003300780b */ /* 0x000fe20003fae000 */
[----:B------:R-:W-:Y:S01]  /*5470*/  FADD R63, R7, R26 ;  /* 0x0000001a073f7221 */ /* 0x000fe20000000000 */
[----:B------:R-:W-:Y:S01]  /*5480*/  FADD R7, R13, R18 ;  /* 0x000000120d077221 */ /* 0x000fe20000000000 */
[----:B------:R-:W-:Y:S01]  /*5490*/  FADD R26, R21, R22 ;  /* 0x00000016151a7221 */ /* 0x000fe20000000000 */
[----:B------:R-:W-:Y:S01]  /*54a0*/  FADD R76, R9, R70 ;  /* 0x00000046094c7221 */ /* 0x000fe20000000000 */
[----:B------:R-:W-:Y:S01]  /*54b0*/  @!P4 FMUL R64, R64, 0.5 ;  /* 0x3f0000004040c820 */ /* 0x000fe20000400000 */
[----:B------:R-:W2:Y:S01]  /*54c0*/  MUFU.EX2 R62, R62 ;  /* 0x0000003e003e7308 */ /* 0x000ea20000000800 */
[----:B-1----:R-:W-:Y:S01]  /*54d0*/  @!P6 FMUL R43, R43, R43 ;  /* 0x0000002b2b2be220 */ /* 0x002fe20000400000 */
[----:B------:R-:W-:Y:S01]  /*54e0*/  FSETP.GEU.AND P6, PT, R66, -126, PT ;  /* 0xc2fc00004200780b */ /* 0x000fe20003fce000 */
[----:B------:R-:W-:Y:S01]  /*54f0*/  FADD R9, R17, R20 ;  /* 0x0000001411097221 */ /* 0x000fe20000000000 */
[----:B------:R-:W-:Y:S01]  /*5500*/  FADD R70, R41, R56 ;  /* 0x0000003829467221 */ /* 0x000fe20000000000 */
[----:B------:R-:W-:Y:S01]  /*5510*/  FADD R26, R7, R26 ;  /* 0x0000001a071a7221 */ /* 0x000fe20000000000 */
[----:B------:R-:W-:Y:S01]  /*5520*/  FADD R7, R25, R60 ;  /* 0x0000003c19077221 */ /* 0x000fe20000000000 */
[----:B------:R-:W-:Y:S01]  /*5530*/  @!P5 FMUL R51, R51, 0.5 ;  /* 0x3f0000003333d820 */ /* 0x000fe20000400000 */
[----:B------:R-:W1:Y:S01]  /*5540*/  MUFU.EX2 R64, R64 ;  /* 0x0000004000407308 */ /* 0x000e620000000800 */
[----:B---3--:R-:W-:Y:S01]  /*5550*/  @!P3 FMUL R47, R47, R47 ;  /* 0x0000002f2f2fb220 */ /* 0x008fe20000400000 */
[----:B------:R-:W-:Y:S01]  /*5560*/  FSETP.GEU.AND P3, PT, R68, -126, PT ;  /* 0xc2fc00004400780b */ /* 0x000fe20003f6e000 */
[----:B------:R-:W-:Y:S01]  /*5570*/  FADD R9, R9, R70 ;  /* 0x0000004609097221 */ /* 0x000fe20000000000 */
[----:B------:R-:W-:Y:S01]  /*5580*/  FADD R70, R30, R43 ;  /* 0x0000002b1e467221 */ /* 0x000fe20000000000 */
[----:B------:R-:W-:Y:S01]  /*5590*/  FADD R76, R63, R76 ;  /* 0x0000004c3f4c7221 */ /* 0x000fe20000000000 */
[----:B------:R-:W-:Y:S01]  /*55a0*/  F2FP.F16.F32.PACK_AB R40, R40, R45 ;  /* 0x0000002d2828723e */ /* 0x000fe200000000ff */
[----:B------:R-:W-:Y:S01]  /*55b0*/  @!P6 FMUL R66, R66, 0.5 ;  /* 0x3f0000004242e820 */ /* 0x000fe20000400000 */
[----:B------:R-:W3:Y:S01]  /*55c0*/  MUFU.EX2 R51, R51 ;  /* 0x0000003300337308 */ /* 0x000ee20000000800 */
[----:B--2---:R-:W-:Y:S01]  /*55d0*/  @!P2 FMUL R62, R62, R62 ;  /* 0x0000003e3e3ea220 */ /* 0x004fe20000400000 */
[----:B------:R-:W-:Y:S01]  /*55e0*/  FSETP.GEU.AND P2, PT, R55, -126, PT ;  /* 0xc2fc00003700780b */ /* 0x000fe20003f4e000 */
[----:B------:R-:W-:Y:S01]  /*55f0*/  FADD R26, R26, R9 ;  /* 0x000000091a1a7221 */ /* 0x000fe20000000000 */
[----:B------:R-:W-:Y:S01]  /*5600*/  FADD R67, R67, R76 ;  /* 0x0000004c43437221 */ /* 0x000fe20000000000 */
[----:B------:R-:W-:-:S02]  /*5610*/  SHF.L.U32 R9, R6, 0x1f, RZ ;  /* 0x0000001f06097819 */ /* 0x000fc400000006ff */
[----:B------:R-:W-:Y:S01]  /*5620*/  @!P3 FMUL R68, R68, 0.5 ;  /* 0x3f0000004444b820 */ /* 0x000fe20000400000 */
[----:B------:R-:W2:Y:S01]  /*5630*/  MUFU.EX2 R66, R66 ;  /* 0x0000004200427308 */ /* 0x000ea20000000800 */
[----:B-1----:R-:W-:Y:S01]  /*5640*/  @!P4 FMUL R64, R64, R64 ;  /* 0x000000404040c220 */ /* 0x002fe20000400000 */
[----:B------:R-:W-:Y:S01]  /*5650*/  FSETP.GEU.AND P4, PT, R59, -126, PT ;  /* 0xc2fc00003b00780b */ /* 0x000fe20003f8e000 */
[----:B------:R-:W-:Y:S01]  /*5660*/  FADD R26, R71, R26 ;  /* 0x0000001a471a7221 */ /* 0x000fe20000000000 */
[----:B------:R-:W-:Y:S01]  /*5670*/  F2FP.F16.F32.PACK_AB R25, R30, R25 ;  /* 0x000000191e19723e */ /* 0x000fe200000000ff */
[----:B------:R-:W-:Y:S01]  /*5680*/  FADD R77, R29, R64 ;  /* 0x000000401d4d7221 */ /* 0x000fe20000000000 */
[----:B------:R-:W-:Y:S01]  /*5690*/  F2FP.F16.F32.PACK_AB R29, R38, R29 ;  /* 0x0000001d261d723e */ /* 0x000fe200000000ff */
[----:B------:R-:W-:Y:S01]  /*56a0*/  @!P2 FMUL R55, R55, 0.5 ;  /* 0x3f0000003737a820 */ /* 0x000fe20000400000 */
[----:B------:R-:W1:Y:S01]  /*56b0*/  MUFU.EX2 R68, R68 ;  /* 0x0000004400447308 */ /* 0x000e620000000800 */
[----:B---3--:R-:W-:Y:S01]  /*56c0*/  @!P5 FMUL R51, R51, R51 ;  /* 0x000000333333d220 */ /* 0x008fe20000400000 */
[----:B------:R-:W-:Y:S01]  /*56d0*/  FSETP.GEU.AND P5, PT, R78, -126, PT ;  /* 0xc2fc00004e00780b */ /* 0x000fe20003fae000 */
[----:B------:R-:W-:Y:S01]  /*56e0*/  FADD R26, R67, R26 ;  /* 0x0000001a431a7221 */ /* 0x000fe20000000000 */
[----:B------:R-:W-:-:S02]  /*56f0*/  F2FP.F16.F32.PACK_AB R44, R44, R53 ;  /* 0x000000352c2c723e */ /* 0x000fc400000000ff */
[----:B------:R-:W-:Y:S01]  /*5700*/  F2FP.F16.F32.PACK_AB R45, R51, R64 ;  /* 0x00000040332d723e */ /* 0x000fe200000000ff */
[----:B------:R-:W-:Y:S01]  /*5710*/  @!P4 FMUL R59, R59, 0.5 ;  /* 0x3f0000003b3bc820 */ /* 0x000fe20000400000 */
[----:B------:R-:W3:Y:S01]  /*5720*/  MUFU.EX2 R55, R55 ;  /* 0x0000003700377308 */ /* 0x000ee20000000800 */
[----:B--2---:R-:W-:Y:S01]  /*5730*/  @!P6 FMUL R66, R66, R66 ;  /* 0x000000424242e220 */ /* 0x004fe20000400000 */
[----:B------:R-:W-:Y:S02]  /*5740*/  FSETP.GEU.AND P6, PT, R82, -126, PT ;  /* 0xc2fc00005200780b */ /* 0x000fe40003fce000 */
[----:B------:R-:W-:-:S03]  /*5750*/  F2FP.F16.F32.PACK_AB R30, R17, R10 ;  /* 0x0000000a111e723e */ /* 0x000fc600000000ff */
[----:B------:R-:W-:Y:S01]  /*5760*/  @!P5 FMUL R78, R78, 0.5 ;  /* 0x3f0000004e4ed820 */ /* 0x000fe20000400000 */
[----:B------:R-:W2:Y:S01]  /*5770*/  MUFU.EX2 R59, R59 ;  /* 0x0000003b003b7308 */ /* 0x000ea20000000800 */
[----:B-1----:R-:W-:Y:S01]  /*5780*/  @!P3 FMUL R68, R68, R68 ;  /* 0x000000444444b220 */ /* 0x002fe20000400000 */
[----:B------:R-:W-:-:S03]  /*5790*/  FSETP.GEU.AND P3, PT, R83, -126, PT ;  /* 0xc2fc00005300780b */ /* 0x000fc60003f6e000 */
[----:B------:R-:W-:Y:S01]  /*57a0*/  FADD R80, R33, R68 ;  /* 0x0000004421507221 */ /* 0x000fe20000000000 */
[----:B------:R-:W-:Y:S01]  /*57b0*/  F2FP.F16.F32.PACK_AB R33, R46, R33 ;  /* 0x000000212e21723e */ /* 0x000fe200000000ff */
[----:B------:R-:W-:Y:S01]  /*57c0*/  @!P6 FMUL R82, R82, 0.5 ;  /* 0x3f0000005252e820 */ /* 0x000fe20000400000 */
[----:B------:R-:W1:Y:S01]  /*57d0*/  MUFU.EX2 R78, R78 ;  /* 0x0000004e004e7308 */ /* 0x000e620000000800 */
[----:B---3--:R-:W-:Y:S01]  /*57e0*/  @!P2 FMUL R55, R55, R55 ;  /* 0x000000373737a220 */ /* 0x008fe20000400000 */
[----:B------:R-:W-:Y:S01]  /*57f0*/  FSETP.GEU.AND P2, PT, R75, -126, PT ;  /* 0xc2fc00004b00780b */ /* 0x000fe20003f4e000 */
[----:B------:R-:W-:Y:S01]  /*5800*/  FADD R152, R7, R80 ;  /* 0x0000005007987221 */ /* 0x000fe20000000000 */
[----:B------:R-:W-:Y:S01]  /*5810*/  FADD R7, R27, R62 ;  /* 0x0000003e1b077221 */ /* 0x000fe20000000000 */
[----:B------:R-:W-:Y:S02]  /*5820*/  F2FP.F16.F32.PACK_AB R27, R34, R27 ;  /* 0x0000001b221b723e */ /* 0x000fe400000000ff */
[----:B------:R-:W-:Y:S01]  /*5830*/  @!P3 FMUL R83, R83, 0.5 ;  /* 0x3f0000005353b820 */ /* 0x000fe20000400000 */
[----:B------:R-:W3:Y:S01]  /*5840*/  MUFU.EX2 R82, R82 ;  /* 0x0000005200527308 */ /* 0x000ee20000000800 */
[----:B--2---:R-:W-:Y:S01]  /*5850*/  @!P4 FMUL R59, R59, R59 ;  /* 0x0000003b3b3bc220 */ /* 0x004fe20000400000 */
[----:B------:R-:W-:-:S03]  /*5860*/  FSETP.GEU.AND P4, PT, R79, -126, PT ;  /* 0xc2fc00004f00780b */ /* 0x000fc60003f8e000 */
[----:B------:R-:W-:Y:S01]  /*5870*/  FADD R81, R46, R59 ;  /* 0x0000003b2e517221 */ /* 0x000fe20000000000 */
[----:B------:R-:W-:Y:S01]  /*5880*/  F2FP.F16.F32.PACK_AB R46, R20, R57 ;  /* 0x00000039142e723e */ /* 0x000fe200000000ff */
[----:B------:R-:W-:Y:S01]  /*5890*/  @!P2 FMUL R75, R75, 0.5 ;  /* 0x3f0000004b4ba820 */ /* 0x000fe20000400000 */
[----:B------:R-:W2:Y:S01]  /*58a0*/  MUFU.EX2 R83, R83 ;  /* 0x0000005300537308 */ /* 0x000ea20000000800 */
        /* <DEDUP_REMOVED lines=19> */
[----:B------:R-:W-:Y:S01]  /*59e0*/  F2FP.F16.F32.PACK_AB R35, R50, R35 ;  /* 0x000000233223723e */ /* 0x000fe200000000ff */
[C---:B------:R-:W-:Y:S01]  /*59f0*/  FADD R77, R54.reuse, R83 ;  /* 0x00000053364d7221 */ /* 0x040fe20000000000 */
[----:B------:R-:W-:Y:S01]  /*5a00*/  F2FP.F16.F32.PACK_AB R37, R54, R37 ;  /* 0x000000253625723e */ /* 0x000fe200000000ff */
[----:B------:R-:W-:Y:S01]  /*5a10*/  @!P6 FMUL R87, R87, 0.5 ;  /* 0x3f0000005757e820 */ /* 0x000fe20000400000 */
[----:B------:R-:W2:Y:S01]  /*5a20*/  MUFU.EX2 R86, R86 ;  /* 0x0000005600567308 */ /* 0x000ea20000000800 */
[----:B------:R-:W-:Y:S01]  /*5a30*/  FADD R156, R70, R77 ;  /* 0x0000004d469c7221 */ /* 0x000fe20000000000 */
[----:B------:R-:W-:Y:S01]  /*5a40*/  FADD R77, R31, R66 ;  /* 0x000000421f4d7221 */ /* 0x000fe20000000000 */
[----:B------:R-:W-:Y:S01]  /*5a50*/  FADD R70, R34, R47 ;  /* 0x0000002f22467221 */ /* 0x000fe20000000000 */
[----:B------:R-:W-:Y:S01]  /*5a60*/  FADD R152, R152, R155 ;  /* 0x0000009b98987221 */ /* 0x000fe20000000000 */
[----:B------:R-:W-:Y:S01]  /*5a70*/  FADD R153, R153, R156 ;  /* 0x0000009c99997221 */ /* 0x000fe20000000000 */
[----:B-1----:R-:W-:Y:S01]  /*5a80*/  @!P2 FMUL R75, R75, R75 ;  /* 0x0000004b4b4ba220 */ /* 0x002fe20000400000 */
[----:B------:R-:W-:Y:S01]  /*5a90*/  @!P3 FMUL R16, R16, 0.5 ;  /* 0x3f0000001010b820 */ /* 0x000fe20000400000 */
[----:B------:R-:W1:Y:S01]  /*5aa0*/  MUFU.EX2 R87, R87 ;  /* 0x0000005700577308 */ /* 0x000e620000000800 */
[----:B---3--:R-:W-:Y:S01]  /*5ab0*/  @!P4 FMUL R79, R79, R79 ;  /* 0x0000004f4f4fc220 */ /* 0x008fe20000400000 */
[----:B------:R3:W4:Y:S01]  /*5ac0*/  SYNCS.PHASECHK.TRANS64.TRYWAIT P2, [UR11+0x30000], R9 ;  /* 0x03000009ff0075a7 */ /* 0x000722000804014b */
[----:B------:R-:W-:Y:S01]  /*5ad0*/  F2FP.F16.F32.PACK_AB R31, R42, R31 ;  /* 0x0000001f2a1f723e */ /* 0x000fe200000000ff */
[----:B------:R-:W-:Y:S01]  /*5ae0*/  FMUL R90, R90, R75 ;  /* 0x0000004b5a5a7220 */ /* 0x000fe20000400000 */
[----:B------:R-:W-:Y:S01]  /*5af0*/  FADD R81, R50, R79 ;  /* 0x0000004f32517221 */ /* 0x000fe20000000000 */
[----:B------:R-:W-:Y:S01]  /*5b00*/  F2FP.F16.F32.PACK_AB R42, R18, R49 ;  /* 0x00000031122a723e */ /* 0x000fe200000000ff */
[-C--:B------:R-:W-:Y:S01]  /*5b10*/  FMUL R91, R91, R75.reuse ;  /* 0x0000004b5b5b7220 */ /* 0x080fe20000400000 */
[----:B------:R-:W5:Y:S01]  /*5b20*/  MUFU.EX2 R7, R16 ;  /* 0x0000001000077308 */ /* 0x000f620000000800 */
[----:B--2---:R-:W-:Y:S01]  /*5b30*/  @!P5 FMUL R86, R86, R86 ;  /* 0x000000565656d220 */ /* 0x004fe20000400000 */
[----:B------:R-:W-:Y:S01]  /*5b40*/  FADD R70, R70, R81 ;  /* 0x0000005146467221 */ /* 0x000fe20000000000 */
[----:B------:R-:W-:Y:S01]  /*5b50*/  F2FP.F16.F32.PACK_AB R43, R47, R62 ;  /* 0x0000003e2f2b723e */ /* 0x000fe200000000ff */
[-C--:B------:R-:W-:Y:S01]  /*5b60*/  FMUL R94, R94, R75.reuse ;  /* 0x0000004b5e5e7220 */ /* 0x080fe20000400000 */
[----:B------:R-:W-:Y:S01]  /*5b70*/  FADD R84, R39, R86 ;  /* 0x0000005627547221 */ /* 0x000fe20000000000 */
[-C--:B------:R-:W-:Y:S01]  /*5b80*/  FMUL R95, R95, R75.reuse ;  /* 0x0000004b5f5f7220 */ /* 0x080fe20000400000 */
[-C--:B------:R-:W-:Y:S01]  /*5b90*/  FMUL R98, R98, R75.reuse ;  /* 0x0000004b62627220 */ /* 0x080fe20000400000 */
[----:B------:R-:W-:Y:S01]  /*5ba0*/  FMUL R99, R99, R75 ;  /* 0x0000004b63637220 */ /* 0x000fe20000400000 */
[----:B-1----:R-:W-:Y:S01]  /*5bb0*/  @!P6 FMUL R87, R87, R87 ;  /* 0x000000575757e220 */ /* 0x002fe20000400000 */
[----:B------:R-:W-:Y:S01]  /*5bc0*/  FADD R77, R77, R84 ;  /* 0x000000544d4d7221 */ /* 0x000fe20000000000 */
[-C--:B------:R-:W-:Y:S01]  /*5bd0*/  FMUL R102, R102, R75.reuse ;  /* 0x0000004b66667220 */ /* 0x080fe20000400000 */
[-C--:B------:R-:W-:Y:S01]  /*5be0*/  FMUL R103, R103, R75.reuse ;  /* 0x0000004b67677220 */ /* 0x080fe20000400000 */
[----:B------:R-:W-:Y:S01]  /*5bf0*/  FADD R85, R58, R87 ;  /* 0x000000573a557221 */ /* 0x000fe20000000000 */
[----:B------:R-:W-:Y:S01]  /*5c00*/  FADD R77, R154, R77 ;  /* 0x0000004d9a4d7221 */ /* 0x000fe20000000000 */
[-C--:B------:R-:W-:Y:S01]  /*5c10*/  FMUL R106, R106, R75.reuse ;  /* 0x0000004b6a6a7220 */ /* 0x080fe20000400000 */
[----:B------:R-:W-:Y:S01]  /*5c20*/  FMUL R107, R107, R75 ;  /* 0x0000004b6b6b7220 */ /* 0x000fe20000400000 */
[----:B------:R-:W-:Y:S01]  /*5c30*/  FADD R85, R80, R85 ;  /* 0x0000005550557221 */ /* 0x000fe20000000000 */
[----:B------:R-:W-:Y:S01]  /*5c40*/  FADD R77, R152, R77 ;  /* 0x0000004d984d7221 */ /* 0x000fe20000000000 */
[----:B-----5:R-:W-:Y:S01]  /*5c50*/  @!P3 FMUL R7, R7, R7 ;  /* 0x000000070707b220 */ /* 0x020fe20000400000 */
[-C--:B------:R-:W-:Y:S01]  /*5c60*/  FMUL R110, R110, R75.reuse ;  /* 0x0000004b6e6e7220 */ /* 0x080fe20000400000 */
[----:B------:R-:W-:Y:S01]  /*5c70*/  FADD R70, R70, R85 ;  /* 0x0000005546467221 */ /* 0x000fe20000000000 */
[----:B------:R-:W-:Y:S01]  /*5c80*/  FMUL R111, R111, R75 ;  /* 0x0000004b6f6f7220 */ /* 0x000fe20000400000 */
[----:B------:R-:W-:Y:S01]  /*5c90*/  FFMA R2, R7, R2, R26 ;  /* 0x0000000207027223 */ /* 0x000fe2000000001a */
[-C--:B------:R-:W-:Y:S01]  /*5ca0*/  FMUL R88, R88, R7.reuse ;  /* 0x0000000758587220 */ /* 0x080fe20000400000 */
[----:B------:R-:W-:Y:S01]  /*5cb0*/  FADD R70, R153, R70 ;  /* 0x0000004699467221 */ /* 0x000fe20000000000 */
[-C--:B------:R-:W-:Y:S01]  /*5cc0*/  FMUL R89, R89, R7.reuse ;  /* 0x0000000759597220 */ /* 0x080fe20000400000 */
[-C--:B------:R-:W-:Y:S01]  /*5cd0*/  FMUL R92, R92, R7.reuse ;  /* 0x000000075c5c7220 */ /* 0x080fe20000400000 */
[-C--:B------:R-:W-:Y:S01]  /*5ce0*/  FMUL R93, R93, R7.reuse ;  /* 0x000000075d5d7220 */ /* 0x080fe20000400000 */
[----:B------:R-:W-:Y:S01]  /*5cf0*/  FADD R70, R77, R70 ;  /* 0x000000464d467221 */ /* 0x000fe20000000000 */
[-C--:B------:R-:W-:Y:S01]  /*5d00*/  FMUL R96, R96, R7.reuse ;  /* 0x0000000760607220 */ /* 0x080fe20000400000 */
[-C--:B------:R-:W-:Y:S01]  /*5d10*/  FMUL R97, R97, R7.reuse ;  /* 0x0000000761617220 */ /* 0x080fe20000400000 */
[-C--:B------:R-:W-:Y:S01]  /*5d20*/  FMUL R100, R100, R7.reuse ;  /* 0x0000000764647220 */ /* 0x080fe20000400000 */
[----:B------:R-:W-:Y:S01]  /*5d30*/  FFMA R0, R75, R0, R70 ;  /* 0x000000004b007223 */ /* 0x000fe20000000046 */
[-C--:B------:R-:W-:Y:S01]  /*5d40*/  FMUL R101, R101, R7.reuse ;  /* 0x0000000765657220 */ /* 0x080fe20000400000 */
        /* <DEDUP_REMOVED lines=23> */
[----:B------:R-:W-:Y:S01]  /*5ec0*/  FMUL R149, R149, R7 ;  /* 0x0000000795957220 */ /* 0x000fe20000400000 */
[----:B------:R-:W-:Y:S01]  /*5ed0*/  F2FP.F16.F32.PACK_AB R26, R13, R8 ;  /* 0x000000080d1a723e */ /* 0x000fe200000000ff */
        /* <DEDUP_REMOVED lines=20> */
[----:B------:R-:W-:-:S02]  /*6020*/  F2FP.F16.F32.PACK_AB R34, R21, R12 ;  /* 0x0000000c1522723e */ /* 0x000fc400000000ff */
[----:B------:R-:W-:Y:S02]  /*6030*/  F2FP.F16.F32.PACK_AB R39, R58, R39 ;  /* 0x000000273a27723e */ /* 0x000fe400000000ff */
[----:B------:R-:W-:Y:S02]  /*6040*/  F2FP.F16.F32.PACK_AB R47, R55, R66 ;  /* 0x00000042372f723e */ /* 0x000fe400000000ff */
[----:B------:R-:W-:Y:S02]  /*6050*/  F2FP.F16.F32.PACK_AB R49, R59, R68 ;  /* 0x000000443b31723e */ /* 0x000fe400000000ff */
[----:B------:R-:W-:Y:S02]  /*6060*/  F2FP.F16.F32.PACK_AB R50, R22, R65 ;  /* 0x000000411632723e */ /* 0x000fe400000000ff */
[----:B------:R-:W-:Y:S02]  /*6070*/  F2FP.F16.F32.PACK_AB R51, R79, R78 ;  /* 0x0000004e4f33723e */ /* 0x000fe400000000ff */
[----:B------:R-:W-:-:S02]  /*6080*/  F2FP.F16.F32.PACK_AB R53, R83, R82 ;  /* 0x000000525335723e */ /* 0x000fc400000000ff */
[----:B------:R-:W-:Y:S01]  /*6090*/  F2FP.F16.F32.PACK_AB R54, R56, R73 ;  /* 0x000000493836723e */ /* 0x000fe200000000ff */
[----:B---34-:R-:W-:Y:S06]  /*60a0*/  @!P0 BRA `(.L_x_27) ;  /* 0x0000000000048947 */ /* 0x018fec0003800000 */
[----:B------:R-:W-:Y:S01]  /*60b0*/  BPT.TRAP 0x1 ;  /* 0x000000040000795c */ /* 0x000fe20000300000 */
.L_x_27:
[----:B------:R-:W-:Y:S05]  /*60c0*/  @P2 BRA `(.L_x_28) ;  /* 0x0000000000082947 */ /* 0x000fea0003800000 */
[----:B------:R-:W1:Y:S02]  /*60d0*/  SYNCS.PHASECHK.TRANS64.TRYWAIT P2, [UR11+0x30000], R9 ;  /* 0x03000009ff0075a7 */ /* 0x000e64000804014b */
[----:B-1----:R-:W-:Y:S05]  /*60e0*/  @!P2 BRA `(.L_x_29) ;  /* 0x000000340044a947 */ /* 0x002fea0003800000 */
.L_x_28:
[----:B------:R-:W-:Y:S01]  /*60f0*/  ULEA UR14, UR10, UR5, 0xb ;  /* 0x000000050a0e7291 */ /* 0x000fe2000f8e583f */
[----:B------:R-:W-:Y:S01]  /*6100*/  WARPGROUP.ARRIVE ;  /* 0x00000000000079c5 */ /* 0x000fe20000000000 */
[----:B------:R-:W-:Y:S01]  /*6110*/  UMOV UR15, 0x40000040 ;  /* 0x40000040000f7882 */ /* 0x000fe20000000000 */
[----:B------:R-:W-:Y:S01]  /*6120*/  UMOV UR19, 0x40000040 ;  /* 0x4000004000137882 */ /* 0x000fe20000000000 */
[----:B------:R-:W-:Y:S01]  /*6130*/  UIADD3 UR18, UR14, 0x80, URZ ;  /* 0x000000800e127890 */ /* 0x000fe2000fffe03f */
[----:B------:R-:W-:-:S04]  /*6140*/  F2FP.F16.F32.PACK_AB R55, R87, R86 ;  /* 0x000000565737723e */ /* 0x000fc800000000ff */
[----:B------:R-:W-:Y:S01]  /*6150*/  HGMMA.64x128x16.F32 R88, R24, gdesc[UR12].tnspB, R88, gsb0 ;  /* 0x41e0000c18587df0 */ /* 0x000fe20008000858 */
[----:B------:R-:W-:Y:S02]  /*6160*/  UMOV UR15, 0x40000040 ;  /* 0x40000040000f7882 */ /* 0x000fe40000000000 */
        /* <DEDUP_REMOVED lines=25> */
[----:B------:R-:W-:Y:S01]  /*6300*/  UIADD3 UR14, UR14, 0x380, URZ ;  /* 0x000003800e0e7890 */ /* 0x000fe2000fffe03f */
[----:B------:R-:W-:Y:S02]  /*6310*/  WARPGROUP.DEPBAR.LE gsb0, 0x0 ;  /* 0x00008000000079c5 */ /* 0x000fe40000010000 */
[----:B------:R-:W-:-:S06]  /*6320*/  WARPGROUP.ARRIVE ;  /* 0x00000000000079c5 */ /* 0x000fcc0000000000 */
[----:B------:R-:W-:Y:S03]  /*6330*/  HGMMA.64x128x16.F32 R88, R48, gdesc[UR16].tnspB, R88, gsb0 ;  /* 0x41e0001030587df0 */ /* 0x000fe60008000858 */
[----:B------:R-:W-:Y:S02]  /*6340*/  WARPGROUP.DEPBAR.LE gsb0, 0x0 ;  /* 0x00008000000079c5 */ /* 0x000fe40000010000 */
[----:B------:R-:W-:-:S07]  /*6350*/  WARPGROUP.ARRIVE ;  /* 0x00000000000079c5 */ /* 0x000fce0000000000 */
[----:B------:R-:W-:Y:S03]  /*6360*/  HGMMA.64x128x16.F32 R88, R52, gdesc[UR12].tnspB, R88, gsb0 ;  /* 0x41e0000c34587df0 */ /* 0x000fe60008000858 */
[----:B------:R-:W-:Y:S02]  /*6370*/  WARPGROUP.DEPBAR.LE gsb0, 0x0 ;  /* 0x00008000000079c5 */ /* 0x000fe40000010000 */
[----:B------:R-:W-:Y:S05]  /*6380*/  @!P0 BRA `(.L_x_30) ;  /* 0x0000000000048947 */ /* 0x000fea0003800000 */
[----:B------:R-:W-:Y:S01]  /*6390*/  BPT.TRAP 0x1 ;  /* 0x000000040000795c */ /* 0x000fe20000300000 */
.L_x_30:
[----:B------:R-:W-:-:S04]  /*63a0*/  ULEA UR11, UR4, UR37, 0x3 ;  /* 0x00000025040b7291 */ /* 0x000fc8000f8e183f */
[----:B------:R-:W-:-:S04]  /*63b0*/  UIADD3 UR11, UR11, 0x30028, URZ ;  /* 0x000300280b0b7890 */ /* 0x000fc8000fffe03f */
[----:B------:R-:W-:-:S09]  /*63c0*/  UPRMT UR11, URZ, 0x654, UR11 ;  /* 0x000006543f0b7896 */ /* 0x000fd2000800000b */
[----:B------:R-:W-:Y:S01]  /*63d0*/  SYNCS.ARRIVE.TRANS64.RED.A1T0 RZ, [UR11], RZ ;  /* 0x000000ffffff79a7 */ /* 0x000fe2000810040b */
[----:B------:R-:W-:Y:S05]  /*63e0*/  @P1 BRA `(.L_x_31) ;  /* 0x0000000000041947 */ /* 0x000fea0003800000 */
[----:B------:R-:W-:Y:S01]  /*63f0*/  BPT.TRAP 0x1 ;  /* 0x000000040000795c */ /* 0x000fe20000300000 */
.L_x_31:
[----:B------:R-:W-:-:S04]  /*6400*/  UIADD3 UR4, UR4, 0x1, URZ ;  /* 0x0000000104047890 */ /* 0x000fc8000fffe03f */
[----:B------:R-:W-:-:S04]  /*6410*/  UISETP.NE.AND UP0, UPT, UR4, 0x5, UPT ;  /* 0x000000050400788c */ /* 0x000fc8000bf05270 */
[----:B------:R-:W-:Y:S01]  /*6420*/  USEL UR11, UR4, URZ, UP0 ;  /* 0x0000003f040b7287 */ /* 0x000fe20008000000 */
[----:B------:R-:W-:Y:S11]  /*6430*/  @!P0 BRA `(.L_x_32) ;  /* 0x0000000000048947 */ /* 0x000ff60003800000 */
[----:B------:R-:W-:Y:S01]  /*6440*/  BPT.TRAP 0x1 ;  /* 0x000000040000795c */ /* 0x000fe20000300000 */
.L_x_32:
[----:B------:R-:W-:-:S04]  /*6450*/  ULEA UR4, UR11, UR37, 0x3 ;  /* 0x000000250b047291 */ /* 0x000fc8000f8e183f */
[----:B------:R-:W-:-:S04]  /*6460*/  UIADD3 UR4, UR4, 0x30028, URZ ;  /* 0x0003002804047890 */ /* 0x000fc8000fffe03f */
[----:B------:R-:W-:-:S09]  /*6470*/  UPRMT UR4, URZ, 0x654, UR4 ;  /* 0x000006543f047896 */ /* 0x000fd20008000004 */
[----:B------:R-:W-:Y:S01]  /*6480*/  SYNCS.ARRIVE.TRANS64.RED.A1T0 RZ, [UR4], RZ ;  /* 0x000000ffffff79a7 */ /* 0x000fe20008100404 */
[----:B------:R-:W-:Y:S05]  /*6490*/  @P1 BRA `(.L_x_33) ;  /* 0x0000000000041947 */ /* 0x000fea0003800000 */
[----:B------:R-:W-:Y:S01]  /*64a0*/  BPT.TRAP 0x1 ;  /* 0x000000040000795c */ /* 0x000fe20000300000 */
.L_x_33:
[----:B------:R-:W-:Y:S01]  /*64b0*/  UIADD3 UR10, UR10, 0x1, URZ ;  /* 0x000000010a0a7890 */ /* 0x000fe2000fffe03f */
[C---:B------:R-:W-:Y:S01]  /*64c0*/  ISETP.GT.AND P2, PT, R5.reuse, 0x2, PT ;  /* 0x000000020500780c */ /* 0x040fe20003f44270 */
[----:B------:R-:W-:Y:S01]  /*64d0*/  UIADD3 UR4, UR11, 0x1, URZ ;  /* 0x000000010b047890 */ /* 0x000fe2000fffe03f */
[----:B------:R-:W-:Y:S01]  /*64e0*/  IADD3 R5, R5, -0x1, RZ ;  /* 0xffffffff05057810 */ /* 0x000fe20007ffe0ff */
[----:B------:R-:W-:Y:S01]  /*64f0*/  UISETP.NE.AND UP2, UPT, UR10, 0x5, UPT ;  /* 0x000000050a00788c */ /* 0x000fe2000bf45270 */
[----:B------:R-:W-:Y:S01]  /*6500*/  MOV R7, R3 ;  /* 0x0000000300077202 */ /* 0x000fe20000000f00 */
[----:B------:R-:W-:Y:S01]  /*6510*/  UISETP.NE.AND UP0, UPT, UR4, 0x5, UPT ;  /* 0x000000050400788c */ /* 0x000fe2000bf05270 */
[----:B-1----:R-:W-:Y:S01]  /*6520*/  MOV R9, R4 ;  /* 0x0000000400097202 */ /* 0x002fe20000000f00 */
[----:B------:R-:W-:Y:S02]  /*6530*/  USEL UR11, URZ, 0x1, UP2 ;  /* 0x000000013f0b7887 */ /* 0x000fe40009000000 */
[----:B------:R-:W-:-:S02]  /*6540*/  USEL UR4, UR4, URZ, UP0 ;  /* 0x0000003f04047287 */ /* 0x000fc40008000000 */
[----:B------:R-:W-:Y:S02]  /*6550*/  USEL UR38, UR10, URZ, UP2 ;  /* 0x0000003f0a267287 */ /* 0x000fe40009000000 */
[----:B------:R-:W-:Y:S01]  /*6560*/  LOP3.LUT R6, R6, UR11, RZ, 0x3c, !PT ;  /* 0x0000000b06067c12 */ /* 0x000fe2000f8e3cff */
[----:B------:R-:W-:Y:S09]  /*6570*/  @P2 BRA `(.L_x_34) ;  /* 0xffffffd400002947 */ /* 0x000ff2000383ffff */
.L_x_23:
[----:B------:R-:W1:Y:S01]  /*6580*/  SHFL.BFLY PT, R5, R2, 0x1, 0x1f ;  /* 0x0c201f0002057f89 */ /* 0x000e6200000e0000 */
[----:B------:R-:W-:Y:S01]  /*6590*/  BSSY B0, `(.L_x_35) ;  /* 0x0000023000007945 */ /* 0x000fe20003800000 */
[----:B------:R-:W-:Y:S02]  /*65a0*/  MOV R9, 0x7f800000 ;  /* 0x7f80000000097802 */ /* 0x000fe40000000f00 */
[----:B------:R-:W2:Y:S01]  /*65b0*/  SHFL.BFLY PT, R7, R0, 0x1, 0x1f ;  /* 0x0c201f0000077f89 */ /* 0x000ea200000e0000 */
[----:B------:R-:W-:Y:S02]  /*65c0*/  MOV R10, 0x3f800000 ;  /* 0x3f800000000a7802 */ /* 0x000fe40000000f00 */
[----:B------:R-:W-:Y:S01]  /*65d0*/  MOV R11, 0x7f800000 ;  /* 0x7f800000000b7802 */ /* 0x000fe20000000f00 */
[----:B-1----:R-:W-:Y:S01]  /*65e0*/  FADD R5, R5, R2 ;  /* 0x0000000205057221 */ /* 0x002fe20000000000 */
[----:B--2---:R-:W-:-:S04]  /*65f0*/  FADD R14, R7, R0 ;  /* 0x00000000070e7221 */ /* 0x004fc80000000000 */
[----:B------:R-:W1:Y:S04]  /*6600*/  SHFL.BFLY PT, R6, R5, 0x2, 0x1f ;  /* 0x0c401f0005067f89 */ /* 0x000e6800000e0000 */
[----:B------:R-:W2:Y:S01]  /*6610*/  SHFL.BFLY PT, R15, R14, 0x2, 0x1f ;  /* 0x0c401f000e0f7f89 */ /* 0x000ea200000e0000 */
[C---:B-1----:R-:W-:Y:S01]  /*6620*/  FSETP.NE.AND P0, PT, R5.reuse, -R6, PT ;  /* 0x800000060500720b */ /* 0x042fe20003f05000 */
[----:B------:R-:W-:Y:S01]  /*6630*/  FADD R2, R5, R6 ;  /* 0x0000000605027221 */ /* 0x000fe20000000000 */
[----:B------:R-:W-:Y:S01]  /*6640*/  MOV R6, 0x3f800000 ;  /* 0x3f80000000067802 */ /* 0x000fe20000000f00 */
[----:B--2---:R-:W-:-:S10]  /*6650*/  FADD R8, R14, R15 ;  /* 0x0000000f0e087221 */ /* 0x004fd40000000000 */
[----:B------:R-:W-:Y:S05]  /*6660*/  @!P0 BRA `(.L_x_36) ;  /* 0x0000000000548947 */ /* 0x000fea0003800000 */
[----:B------:R-:W-:Y:S01]  /*6670*/  IADD3 R0, R2, 0x1800000, RZ ;  /* 0x0180000002007810 */ /* 0x000fe20007ffe0ff */
[----:B------:R-:W-:Y:S03]  /*6680*/  BSSY B1, `(.L_x_37) ;  /* 0x000000c000017945 */ /* 0x000fe60003800000 */
[----:B------:R-:W-:-:S04]  /*6690*/  LOP3.LUT R0, R0, 0x7f800000, RZ, 0xc0, !PT ;  /* 0x7f80000000007812 */ /* 0x000fc800078ec0ff */
[----:B------:R-:W-:-:S13]  /*66a0*/  ISETP.GT.U32.AND P0, PT, R0, 0x1ffffff, PT ;  /* 0x01ffffff0000780c */ /* 0x000fda0003f04070 */
[----:B------:R-:W-:Y:S05]  /*66b0*/  @P0 BRA `(.L_x_38) ;  /* 0x0000000000100947 */ /* 0x000fea0003800000 */
[----:B------:R-:W-:-:S07]  /*66c0*/  MOV R13, 0x66e0 ;  /* 0x000066e0000d7802 */ /* 0x000fce0000000f00 */
[----:B------:R-:W-:Y:S05]  /*66d0*/  CALL.REL.NOINC `($__internal_0_$__cuda_sm20_rcp_rn_f32_slowpath) ;  /* 0x0000003000707944 */ /* 0x000fea0003c00000 */
[----:B------:R-:W-:Y:S01]  /*66e0*/  MOV R6, R5 ;  /* 0x0000000500067202 */ /* 0x000fe20000000f00 */
[----:B------:R-:W-:Y:S06]  /*66f0*/  BRA `(.L_x_39) ;  /* 0x0000000000107947 */ /* 0x000fec0003800000 */
.L_x_38:
[----:B------:R-:W1:Y:S02]  /*6700*/  MUFU.RCP R5, R2 ;  /* 0x0000000200057308 */ /* 0x000e640000001000 */
[----:B-1----:R-:W-:-:S04]  /*6710*/  FFMA R0, R2, R5, -1 ;  /* 0xbf80000002007423 */ /* 0x002fc80000000005 */
[----:B------:R-:W-:-:S04]  /*6720*/  FADD.FTZ R0, -R0, -RZ ;  /* 0x800000ff00007221 */ /* 0x000fc80000010100 */
[----:B------:R-:W-:-:S07]  /*6730*/  FFMA R6, R5, R0, R5 ;  /* 0x0000000005067223 */ /* 0x000fce0000000005 */
.L_x_39:
[----:B------:R-:W-:Y:S05]  /*6740*/  BSYNC B1 ;  /* 0x0000000000017941 */ /* 0x000fea0003800000 */
.L_x_37:
[----:B------:R-:W-:Y:S01]  /*6750*/  FSETP.GEU.AND P0, PT, |R2|, 1.175494350822287508e-38, PT ;  /* 0x008000000200780b */ /* 0x000fe20003f0e200 */
[----:B------:R-:W-:-:S12]  /*6760*/  ULDC UR4, c[0x0][0x600] ;  /* 0x0001800000047ab9 */ /* 0x000fd80000000800 */
[----:B------:R-:W-:-:S04]  /*6770*/  @!P0 FMUL R2, R2, 16777216 ;  /* 0x4b80000002028820 */ /* 0x000fc80000400000 */
[----:B------:R-:W1:Y:S02]  /*6780*/  MUFU.LG2 R0, R2 ;  /* 0x0000000200007308 */ /* 0x000e640000000c00 */
[----:B-1----:R-:W-:-:S04]  /*6790*/  @!P0 FADD R0, R0, -24 ;  /* 0xc1c0000000008421 */ /* 0x002fc80000000000 */
[----:B------:R-:W-:-:S04]  /*67a0*/  FMUL R0, R0, 0.69314718246459960938 ;  /* 0x3f31721800007820 */ /* 0x000fc80000400000 */
[----:B------:R-:W-:-:S07]  /*67b0*/  FFMA R11, R3, UR4, R0 ;  /* 0x00000004030b7c23 */ /* 0x000fce0008000000 */
.L_x_36:
[----:B------:R-:W-:Y:S05]  /*67c0*/  BSYNC B0 ;  /* 0x0000000000007941 */ /* 0x000fea0003800000 */
.L_x_35:
[----:B------:R-:W-:Y:S01]  /*67d0*/  FSETP.NE.AND P0, PT, R14, -R15, PT ;  /* 0x8000000f0e00720b */ /* 0x000fe20003f05000 */
[----:B------:R-:W-:Y:S01]  /*67e0*/  ULDC UR4, c[0x0][0x608] ;  /* 0x0001820000047ab9 */ /* 0x000fe20000000800 */
[----:B------:R-:W-:Y:S01]  /*67f0*/  BSSY B0, `(.L_x_40) ;  /* 0x0000039000007945 */ /* 0x000fe20003800000 */
[----:B------:R-:W-:-:S04]  /*6800*/  FMUL R6, R6, UR4 ;  /* 0x0000000406067c20 */ /* 0x000fc80008400000 */
        /* <DEDUP_REMOVED lines=32> */
[----:B------:R-:W-:Y:S06]  /*6a10*/  @!P0 BRA `(.L_x_41) ;  /* 0x0000000000588947 */ /* 0x000fec0003800000 */
[----:B------:R-:W-:Y:S01]  /*6a20*/  IADD3 R0, R8, 0x1800000, RZ ;  /* 0x0180000008007810 */ /* 0x000fe20007ffe0ff */
[----:B------:R-:W-:Y:S03]  /*6a30*/  BSSY B1, `(.L_x_42) ;  /* 0x000000d000017945 */ /* 0x000fe60003800000 */
[----:B------:R-:W-:-:S04]  /*6a40*/  LOP3.LUT R0, R0, 0x7f800000, RZ, 0xc0, !PT ;  /* 0x7f80000000007812 */ /* 0x000fc800078ec0ff */
[----:B------:R-:W-:-:S13]  /*6a50*/  ISETP.GT.U32.AND P0, PT, R0, 0x1ffffff, PT ;  /* 0x01ffffff0000780c */ /* 0x000fda0003f04070 */
[----:B------:R-:W-:Y:S05]  /*6a60*/  @P0 BRA `(.L_x_43) ;  /* 0x0000000000140947 */ /* 0x000fea0003800000 */
[----:B------:R-:W-:Y:S02]  /*6a70*/  MOV R2, R8 ;  /* 0x0000000800027202 */ /* 0x000fe40000000f00 */
[----:B------:R-:W-:-:S07]  /*6a80*/  MOV R13, 0x6aa0 ;  /* 0x00006aa0000d7802 */ /* 0x000fce0000000f00 */
[----:B------:R-:W-:Y:S05]  /*6a90*/  CALL.REL.NOINC `($__internal_0_$__cuda_sm20_rcp_rn_f32_slowpath) ;  /* 0x0000002c00807944 */ /* 0x000fea0003c00000 */
[----:B------:R-:W-:Y:S01]  /*6aa0*/  MOV R10, R5 ;  /* 0x00000005000a7202 */ /* 0x000fe20000000f00 */
[----:B------:R-:W-:Y:S06]  /*6ab0*/  BRA `(.L_x_44) ;  /* 0x0000000000107947 */ /* 0x000fec0003800000 */
.L_x_43:
[----:B------:R-:W1:Y:S02]  /*6ac0*/  MUFU.RCP R3, R8 ;  /* 0x0000000800037308 */ /* 0x000e640000001000 */
[----:B-1----:R-:W-:-:S04]  /*6ad0*/  FFMA R0, R8, R3, -1 ;  /* 0xbf80000008007423 */ /* 0x002fc80000000003 */
[----:B------:R-:W-:-:S04]  /*6ae0*/  FADD.FTZ R0, -R0, -RZ ;  /* 0x800000ff00007221 */ /* 0x000fc80000010100 */
[----:B------:R-:W-:-:S07]  /*6af0*/  FFMA R10, R3, R0, R3 ;  /* 0x00000000030a7223 */ /* 0x000fce0000000003 */
.L_x_44:
[----:B------:R-:W-:Y:S05]  /*6b00*/  BSYNC B1 ;  /* 0x0000000000017941 */ /* 0x000fea0003800000 */
.L_x_42:
[----:B------:R-:W-:Y:S01]  /*6b10*/  FSETP.GEU.AND P0, PT, |R8|, 1.175494350822287508e-38, PT ;  /* 0x008000000800780b */ /* 0x000fe20003f0e200 */
[----:B------:R-:W-:-:S12]  /*6b20*/  ULDC UR4, c[0x0][0x600] ;  /* 0x0001800000047ab9 */ /* 0x000fd80000000800 */
[----:B------:R-:W-:-:S04]  /*6b30*/  @!P0 FMUL R8, R8, 16777216 ;  /* 0x4b80000008088820 */ /* 0x000fc80000400000 */
[----:B------:R-:W1:Y:S02]  /*6b40*/  MUFU.LG2 R0, R8 ;  /* 0x0000000800007308 */ /* 0x000e640000000c00 */
[----:B-1----:R-:W-:-:S04]  /*6b50*/  @!P0 FADD R0, R0, -24 ;  /* 0xc1c0000000008421 */ /* 0x002fc80000000000 */
[----:B------:R-:W-:-:S04]  /*6b60*/  FMUL R9, R0, 0.69314718246459960938 ;  /* 0x3f31721800097820 */ /* 0x000fc80000400000 */
[----:B------:R-:W-:-:S07]  /*6b70*/  FFMA R9, R4, UR4, R9 ;  /* 0x0000000404097c23 */ /* 0x000fce0008000009 */
.L_x_41:
[----:B------:R-:W-:Y:S05]  /*6b80*/  BSYNC B0 ;  /* 0x0000000000007941 */ /* 0x000fea0003800000 */
.L_x_40:
[----:B------:R-:W-:Y:S01]  /*6b90*/  UIADD3 UR4, UR36, -0x1, URZ ;  /* 0xffffffff24047890 */ /* 0x000fe2000fffe03f */
[----:B------:R-:W1:Y:S01]  /*6ba0*/  S2R R2, SR_TID.X ;  /* 0x0000000000027919 */ /* 0x000e620000002100 */
[----:B------:R-:W-:Y:S01]  /*6bb0*/  ULDC UR5, c[0x0][0x608] ;  /* 0x0001820000057ab9 */ /* 0x000fe20000000800 */
[----:B------:R-:W-:Y:S01]  /*6bc0*/  ULDC.64 UR8, c[0x0][0x208] ;  /* 0x0000820000087ab9 */ /* 0x000fe20000000a00 */
[----:B------:R-:W-:Y:S02]  /*6bd0*/  FMUL R10, R10, UR5 ;  /* 0x000000050a0a7c20 */ /* 0x000fe40008400000 */
[----:B------:R-:W-:Y:S01]  /*6be0*/  ISETP.NE.AND P0, PT, RZ, UR4, PT ;  /* 0x00000004ff007c0c */ /* 0x000fe2000bf05270 */
[----:B------:R-:W-:-:S03]  /*6bf0*/  ULEA UR4, UR36, UR37, 0x3 ;  /* 0x0000002524047291 */ /* 0x000fc6000f8e183f */
[----:B------:R-:W-:-:S04]  /*6c00*/  SEL R0, RZ, 0x1, P0 ;  /* 0x00000001ff007807 */ /* 0x000fc80000000000 */
[----:B------:R-:W-:-:S04]  /*6c10*/  SHF.L.U32 R0, R0, 0x1f, RZ ;  /* 0x0000001f00007819 */ /* 0x000fc800000006ff */
[----:B------:R-:W2:Y:S01]  /*6c20*/  SYNCS.PHASECHK.TRANS64.TRYWAIT P0, [UR4+0x30098], R0 ;  /* 0x03009800ff0075a7 */ /* 0x000ea20008000144 */
[C---:B-1----:R-:W-:Y:S02]  /*6c30*/  LOP3.LUT P1, RZ, R2.reuse, 0x3, RZ, 0xc0, !PT ;  /* 0x0000000302ff7812 */ /* 0x042fe4000782c0ff */
[----:B------:R-:W-:Y:S01]  /*6c40*/  LOP3.LUT R16, R2, 0x7f, RZ, 0xc0, !PT ;  /* 0x0000007f02107812 */ /* 0x000fe200078ec0ff */
[----:B--2---:R-:W-:Y:S10]  /*6c50*/  @!P0 BRA `(.L_x_45) ;  /* 0x0000002800808947 */ /* 0x004ff40003800000 */
.L_x_98:
[----:B------:R-:W-:Y:S01]  /*6c60*/  USHF.L.U32 UR42, UR7, 0x6, URZ ;  /* 0x00000006072a7899 */ /* 0x000fe2000800063f */
[----:B------:R-:W-:Y:S01]  /*6c70*/  BSSY B0, `(.L_x_46) ;  /* 0x0000018000007945 */ /* 0x000fe20003800000 */
[----:B------:R-:W-:-:S03]  /*6c80*/  SHF.R.U32.HI R17, RZ, 0x5, R16 ;  /* 0x00000005ff117819 */ /* 0x000fc60000011610 */
[----:B------:R-:W-:Y:S07]  /*6c90*/  @P1 BRA `(.L_x_47) ;  /* 0x0000000000541947 */ /* 0x000fee0003800000 */
[----:B------:R-:W2:Y:S01]  /*6ca0*/  S2UR UR4, SR_CTAID.Y ;  /* 0x00000000000479c3 */ /* 0x000ea20000002600 */
[----:B-1----:R-:W-:Y:S01]  /*6cb0*/  SHF.R.U32.HI R0, RZ, 0x2, R2 ;  /* 0x00000002ff007819 */ /* 0x002fe20000011602 */
[----:B------:R-:W-:Y:S01]  /*6cc0*/  ULDC.64 UR6, c[0x0][0x688] ;  /* 0x0001a20000067ab9 */ /* 0x000fe20000000a00 */
[----:B------:R-:W-:Y:S02]  /*6cd0*/  SHF.L.U32 R3, R17, 0x4, RZ ;  /* 0x0000000411037819 */ /* 0x000fe400000006ff */
[----:B------:R-:W-:-:S03]  /*6ce0*/  LOP3.LUT R0, R0, 0x7, RZ, 0xc0, !PT ;  /* 0x0000000700007812 */ /* 0x000fc600078ec0ff */
[----:B------:R-:W1:Y:S01]  /*6cf0*/  S2UR UR5, SR_CTAID.Z ;  /* 0x00000000000579c3 */ /* 0x000e620000002700 */
[----:B------:R-:W-:-:S04]  /*6d00*/  LOP3.LUT R0, R3, 0xfffffff0, R0, 0xe2, !PT ;  /* 0xfffffff003007812 */ /* 0x000fc800078ee200 */
[----:B------:R-:W-:-:S04]  /*6d10*/  IADD3 R3, R0, UR42, RZ ;  /* 0x0000002a00037c10 */ /* 0x000fc8000fffe0ff */
[----:B------:R-:W-:Y:S01]  /*6d20*/  IADD3 R2, R3, 0x8, RZ ;  /* 0x0000000803027810 */ /* 0x000fe20007ffe0ff */
[----:B--2---:R-:W-:-:S04]  /*6d30*/  UIMAD UR4, UR4, UR6, UR42 ;  /* 0x00000006040472a4 */ /* 0x004fc8000f8e022a */
[----:B-1----:R-:W-:-:S03]  /*6d40*/  UIMAD UR4, UR5, UR7, UR4 ;  /* 0x00000007050472a4 */ /* 0x002fc6000f8e0204 */
[----:B------:R-:W-:Y:S02]  /*6d50*/  ULDC UR5, c[0x0][0x288] ;  /* 0x0000a20000057ab9 */ /* 0x000fe40000000800 */
[----:B------:R-:W-:Y:S02]  /*6d60*/  ISETP.GE.U32.AND P0, PT, R3, UR5, PT ;  /* 0x0000000503007c0c */ /* 0x000fe4000bf06070 */
[----:B------:R-:W-:Y:S02]  /*6d70*/  IADD3 R0, P2, R0, UR4, RZ ;  /* 0x0000000400007c10 */ /* 0x000fe4000ff5e0ff */
[----:B------:R-:W-:Y:S01]  /*6d80*/  ISETP.GE.U32.AND P1, PT, R2, UR5, PT ;  /* 0x0000000502007c0c */ /* 0x000fe2000bf26070 */
[----:B------:R-:W-:Y:S01]  /*6d90*/  ULDC.64 UR4, c[0x0][0x680] ;  /* 0x0001a00000047ab9 */ /* 0x000fe20000000a00 */
[----:B------:R-:W-:Y:S02]  /*6da0*/  IADD3.X R3, RZ, RZ, RZ, P2, !PT ;  /* 0x000000ffff037210 */ /* 0x000fe400017fe4ff */
[----:B------:R-:W-:-:S04]  /*6db0*/  LEA R2, P2, R0, UR4, 0x2 ;  /* 0x0000000400027c11 */ /* 0x000fc8000f8410ff */
[----:B------:R-:W-:-:S05]  /*6dc0*/  LEA.HI.X R3, R0, UR5, R3, 0x2, P2 ;  /* 0x0000000500037c11 */ /* 0x000fca00090f1403 */
[----:B------:R2:W-:Y:S04]  /*6dd0*/  @!P0 STG.E desc[UR8][R2.64], R11 ;  /* 0x0000000b02008986 */ /* 0x0005e8000c101908 */
[----:B------:R2:W-:Y:S02]  /*6de0*/  @!P1 STG.E desc[UR8][R2.64+0x20], R9 ;  /* 0x0000200902009986 */ /* 0x0005e4000c101908 */
.L_x_47:
[----:B------:R-:W-:Y:S05]  /*6df0*/  BSYNC B0 ;  /* 0x0000000000007941 */ /* 0x000fea0003800000 */
.L_x_46:
[----:B------:R-:W-:Y:S01]  /*6e00*/  ULDC.64 UR4, c[0x0][0x730] ;  /* 0x0001cc0000047ab9 */ /* 0x000fe20000000a00 */
[-C--:B------:R-:W-:Y:S01]  /*6e10*/  FMUL R23, R90, R10.reuse ;  /* 0x0000000a5a177220 */ /* 0x080fe20000400000 */
[----:B------:R-:W-:Y:S01]  /*6e20*/  ISETP.NE.U32.AND P0, PT, RZ, UR4, PT ;  /* 0x00000004ff007c0c */ /* 0x000fe2000bf05070 */
[-C--:B------:R-:W-:Y:S01]  /*6e30*/  FMUL R91, R91, R10.reuse ;  /* 0x0000000a5b5b7220 */ /* 0x080fe20000400000 */
[-C--:B------:R-:W-:Y:S01]  /*6e40*/  FMUL R25, R94, R10.reuse ;  /* 0x0000000a5e197220 */ /* 0x080fe20000400000 */
[-C--:B------:R-:W-:Y:S01]  /*6e50*/  FMUL R95, R95, R10.reuse ;  /* 0x0000000a5f5f7220 */ /* 0x080fe20000400000 */
[----:B------:R-:W-:Y:S01]  /*6e60*/  ISETP.NE.AND.EX P0, PT, RZ, UR5, PT, P0 ;  /* 0x00000005ff007c0c */ /* 0x000fe2000bf05300 */
        /* <DEDUP_REMOVED lines=28> */
[----:B------:R-:W-:Y:S06]  /*7030*/  @P0 BRA `(.L_x_48) ;  /* 0x0000000000200947 */ /* 0x000fec0003800000 */
[----:B------:R-:W-:Y:S02]  /*7040*/  ULDC.64 UR4, c[0x0][0x728] ;  /* 0x0001ca0000047ab9 */ /* 0x000fe40000000a00 */
[----:B------:R-:W-:-:S04]  /*7050*/  ISETP.NE.U32.AND P0, PT, RZ, UR4, PT ;  /* 0x00000004ff007c0c */ /* 0x000fc8000bf05070 */
[----:B------:R-:W-:-:S13]  /*7060*/  ISETP.NE.AND.EX P0, PT, RZ, UR5, PT, P0 ;  /* 0x00000005ff007c0c */ /* 0x000fda000bf05300 */
[----:B------:R-:W-:Y:S05]  /*7070*/  @!P0 BRA `(.L_x_49) ;  /* 0x00000000000c8947 */ /* 0x000fea0003800000 */
[----:B-12---:R-:W1:Y:S02]  /*7080*/  LDC.64 R2, c[0x0][0x728] ;  /* 0x0001ca00ff027b82 */ /* 0x006e640000000a00 */
[----:B-1----:R4:W5:Y:S01]  /*7090*/  LDG.E R2, desc[UR8][R2.64] ;  /* 0x0000000802027981 */ /* 0x002962000c1e1900 */
[----:B------:R-:W-:Y:S05]  /*70a0*/  BRA `(.L_x_48) ;  /* 0x0000000000047947 */ /* 0x000fea0003800000 */
.L_x_49:
[----:B--2---:R-:W3:Y:S02]  /*70b0*/  LDC R2, c[0x0][0x720] ;  /* 0x0001c800ff027b82 */ /* 0x004ee40000000800 */
.L_x_48:
[----:B-1----:R-:W-:Y:S02]  /*70c0*/  MOV R0, RZ ;  /* 0x000000ff00007202 */ /* 0x002fe40000000f00 */
[----:B---3-5:R-:W-:Y:S02]  /*70d0*/  MOV R38, R2 ;  /* 0x0000000200267202 */ /* 0x028fe40000000f00 */
[----:B------:R-:W-:-:S13]  /*70e0*/  LOP3.LUT P0, RZ, R0, 0x1bf, RZ, 0xc0, !PT ;  /* 0x000001bf00ff7812 */ /* 0x000fda000780c0ff */
[----:B------:R-:W-:Y:S05]  /*70f0*/  @!P0 BRA `(.L_x_50) ;  /* 0x0000000000408947 */ /* 0x000fea0003800000 */
[----:B------:R-:W-:Y:S01]  /*7100*/  MOV R0, 0x0 ;  /* 0x0000000000007802 */ /* 0x000fe20000000f00 */
[----:B------:R-:W-:Y:S01]  /*7110*/  ULDC.64 UR4, c[0x4][0x70] ;  /* 0x01001c0000047ab9 */ /* 0x000fe20000000a00 */
[----:B------:R-:W-:Y:S01]  /*7120*/  ULDC.64 UR6, c[0x4][0x8] ;  /* 0x0100020000067ab9 */ /* 0x000fe20000000a00 */
[----:B------:R-:W-:Y:S01]  /*7130*/  MOV R4, UR4 ;  /* 0x0000000400047c02 */ /* 0x000fe20008000f00 */
[----:B--2-4-:R1:W2:Y:S01]  /*7140*/  LDC.64 R2, c[0x4][R0] ;  /* 0x0100000000027b82 */ /* 0x0142a20000000a00 */
[----:B------:R-:W-:Y:S01]  /*7150*/  MOV R5, UR5 ;  /* 0x0000000500057c02 */ /* 0x000fe20008000f00 */
[----:B------:R-:W-:Y:S01]  /*7160*/  ULDC.64 UR4, c[0x4][0x78] ;  /* 0x01001e0000047ab9 */ /* 0x000fe20000000a00 */
[----:B------:R-:W-:Y:S02]  /*7170*/  MOV R10, UR6 ;  /* 0x00000006000a7c02 */ /* 0x000fe40008000f00 */
[----:B------:R-:W-:Y:S02]  /*7180*/  MOV R6, UR4 ;  /* 0x0000000400067c02 */ /* 0x000fe40008000f00 */
[----:B------:R-:W-:-:S02]  /*7190*/  MOV R7, UR5 ;  /* 0x0000000500077c02 */ /* 0x000fc40008000f00 */
[----:B------:R-:W-:Y:S02]  /*71a0*/  MOV R11, UR7 ;  /* 0x00000007000b7c02 */ /* 0x000fe40008000f00 */
[----:B------:R-:W-:Y:S02]  /*71b0*/  MOV R8, 0x70 ;  /* 0x0000007000087802 */ /* 0x000fe40000000f00 */
[----:B------:R-:W-:Y:S02]  /*71c0*/  MOV R12, 0x1 ;  /* 0x00000001000c7802 */ /* 0x000fe40000000f00 */
[----:B-1----:R-:W-:-:S07]  /*71d0*/  MOV R13, RZ ;  /* 0x000000ff000d7202 */ /* 0x002fce0000000f00 */
[----:B------:R-:W-:-:S07]  /*71e0*/  LEPC R20, `(.L_x_50) ;  /* 0x000000001014794e */ /* 0x000fce0000000000 */
[----:B--2---:R-:W-:Y:S05]  /*71f0*/  CALL.ABS.NOINC R2 ;  /* 0x0000000002007343 */ /* 0x004fea0003c00000 */
.L_x_50:
[----:B------:R-:W-:Y:S01]  /*7200*/  UIADD3 UR4, UR36, -0x1, URZ ;  /* 0xffffffff24047890 */ /* 0x000fe2000fffe03f */
[----:B------:R-:W-:-:S05]  /*7210*/  MOV R18, UR37 ;  /* 0x0000002500127c02 */ /* 0x000fca0008000f00 */
[----:B--2-4-:R-:W-:-:S05]  /*7220*/  MOV R3, UR4 ;  /* 0x0000000400037c02 */ /* 0x014fca0008000f00 */
[----:B------:R-:W-:-:S05]  /*7230*/  IMAD R18, R3, 0x2200, R18 ;  /* 0x0000220003127824 */ /* 0x000fca00078e0212 */
[----:B------:R-:W-:-:S13]  /*7240*/  LOP3.LUT P0, RZ, R18, 0x1b0, RZ, 0xc0, !PT ;  /* 0x000001b012ff7812 */ /* 0x000fda000780c0ff */
[----:B------:R-:W-:Y:S05]  /*7250*/  @!P0 BRA `(.L_x_51) ;  /* 0x0000000000408947 */ /* 0x000fea0003800000 */
[----:B------:R-:W-:Y:S01]  /*7260*/  MOV R0, 0x0 ;  /* 0x0000000000007802 */ /* 0x000fe20000000f00 */
[----:B------:R-:W-:Y:S01]  /*7270*/  ULDC.64 UR4, c[0x4][0x70] ;  /* 0x01001c0000047ab9 */ /* 0x000fe20000000a00 */
[----:B------:R-:W-:Y:S01]  /*7280*/  ULDC.64 UR6, c[0x4][0x78] ;  /* 0x01001e0000067ab9 */ /* 0x000fe20000000a00 */
[----:B------:R-:W-:Y:S01]  /*7290*/  MOV R4, UR4 ;  /* 0x0000000400047c02 */ /* 0x000fe20008000f00 */
[----:B------:R1:W2:Y:S01]  /*72a0*/  LDC.64 R2, c[0x4][R0] ;  /* 0x0100000000027b82 */ /* 0x0002a20000000a00 */
        /* <DEDUP_REMOVED lines=11> */
.L_x_51:
[----:B------:R-:W1:Y:S01]  /*7360*/  S2R R5, SR_TID.X ;  /* 0x0000000000057919 */ /* 0x000e620000002100 */
[----:B------:R-:W-:Y:S01]  /*7370*/  ULDC.64 UR4, c[0x0][0x730] ;  /* 0x0001cc0000047ab9 */ /* 0x000fe20000000a00 */
[----:B------:R-:W-:Y:S02]  /*7380*/  IADD3 R16, R16, 0x1f, RZ ;  /* 0x0000001f10107810 */ /* 0x000fe40007ffe0ff */
[----:B------:R-:W-:Y:S02]  /*7390*/  ISETP.NE.U32.AND P0, PT, RZ, UR4, PT ;  /* 0x00000004ff007c0c */ /* 0x000fe4000bf05070 */
[----:B------:R-:W-:Y:S02]  /*73a0*/  ISETP.GT.U32.AND P1, PT, R16, 0x3e, PT ;  /* 0x0000003e1000780c */ /* 0x000fe40003f24070 */
[----:B------:R-:W-:-:S13]  /*73b0*/  ISETP.NE.AND.EX P0, PT, RZ, UR5, PT, P0 ;  /* 0x00000005ff007c0c */ /* 0x000fda000bf05300 */
[----:B------:R-:W2:Y:S01]  /*73c0*/  @P0 LDC R38, c[0x0][0x720] ;  /* 0x0001c800ff260b82 */ /* 0x000ea20000000800 */
[C---:B-1----:R-:W-:Y:S02]  /*73d0*/  SHF.L.U32 R0, R5.reuse, 0x5, RZ ;  /* 0x0000000505007819 */ /* 0x042fe400000006ff */
[----:B------:R-:W-:Y:S02]  /*73e0*/  SHF.R.U32.HI R3, RZ, 0x1, R5 ;  /* 0x00000001ff037819 */ /* 0x000fe40000011605 */
[C---:B------:R-:W-:Y:S02]  /*73f0*/  LOP3.LUT R2, R0.reuse, 0xc0, RZ, 0xc0, !PT ;  /* 0x000000c000027812 */ /* 0x040fe400078ec0ff */
[----:B------:R-:W-:Y:S02]  /*7400*/  LOP3.LUT R4, R0, 0x20, RZ, 0xc0, !PT ;  /* 0x0000002000047812 */ /* 0x000fe400078ec0ff */
[----:B------:R-:W-:Y:S02]  /*7410*/  LOP3.LUT R2, R2, 0x8, R3, 0xf8, !PT ;  /* 0x0000000802027812 */ /* 0x000fe400078ef803 */
[----:B------:R-:W-:-:S02]  /*7420*/  SHF.L.U32 R3, R5, 0x2, RZ ;  /* 0x0000000205037819 */ /* 0x000fc400000006ff */
[----:B------:R-:W-:Y:S01]  /*7430*/  LEA R4, R17, R4, 0x9 ;  /* 0x0000000411047211 */ /* 0x000fe200078e48ff */
[-C--:B--2---:R-:W-:Y:S01]  /*7440*/  FMUL R7, R91, R38.reuse ;  /* 0x000000265b077220 */ /* 0x084fe20000400000 */
[----:B------:R-:W-:Y:S01]  /*7450*/  LOP3.LUT R3, R2, 0x18, R3, 0x78, !PT ;  /* 0x0000001802037812 */ /* 0x000fe200078e7803 */
[-C--:B------:R-:W-:Y:S01]  /*7460*/  FMUL R2, R25, R38.reuse ;  /* 0x0000002619027220 */ /* 0x080fe20000400000 */
[----:B------:R-:W-:Y:S01]  /*7470*/  LOP3.LUT R0, R0, 0x100, RZ, 0xc0, !PT ;  /* 0x0000010000007812 */ /* 0x000fe200078ec0ff */
[-C--:B------:R-:W-:Y:S01]  /*7480*/  FMUL R9, R95, R38.reuse ;  /* 0x000000265f097220 */ /* 0x080fe20000400000 */
[----:B------:R-:W-:Y:S01]  /*7490*/  LOP3.LUT P0, RZ, R5, 0x4, RZ, 0xc0, !PT ;  /* 0x0000000405ff7812 */ /* 0x000fe2000780c0ff */
[----:B------:R-:W-:Y:S01]  /*74a0*/  FMUL R5, R89, R38 ;  /* 0x0000002659057220 */ /* 0x000fe20000400000 */
[----:B------:R-:W-:Y:S01]  /*74b0*/  IADD3 R3, R3, R4, R0 ;  /* 0x0000000403037210 */ /* 0x000fe20007ffe000 */
        /* <DEDUP_REMOVED lines=15> */
[----:B------:R-:W-:Y:S01]  /*75b0*/  MOV R0, 0x10 ;  /* 0x0000001000007802 */ /* 0x000fe20000000f00 */
[----:B------:R-:W-:Y:S01]  /*75c0*/  FMUL R17, R33, R38 ;  /* 0x0000002621117220 */ /* 0x000fe20000400000 */
[----:B------:R-:W-:Y:S01]  /*75d0*/  LEA R3, R3, R18, 0x1 ;  /* 0x0000001203037211 */ /* 0x000fe200078e08ff */
[----:B------:R-:W-:Y:S01]  /*75e0*/  FMUL R20, R35, R38 ;  /* 0x0000002623147220 */ /* 0x000fe20000400000 */
[----:B------:R-:W-:Y:S01]  /*75f0*/  F2FP.F16.F32.PACK_AB R7, R9, R2 ;  /* 0x000000020907723e */ /* 0x000fe200000000ff */
        /* <DEDUP_REMOVED lines=46> */
[----:B------:R-:W-:Y:S01]  /*78e0*/  FMUL R38, R53, R38 ;  /* 0x0000002635267220 */ /* 0x000fe20000400000 */
[----:B------:R-:W-:-:S02]  /*78f0*/  F2FP.F16.F32.PACK_AB R6, R93, R6 ;  /* 0x000000065d06723e */ /* 0x000fc400000000ff */
[----:B------:R-:W-:Y:S02]  /*7900*/  F2FP.F16.F32.PACK_AB R8, R97, R8 ;  /* 0x000000086108723e */ /* 0x000fe400000000ff */
[----:B------:R-:W-:Y:S02]  /*7910*/  F2FP.F16.F32.PACK_AB R10, R101, R100 ;  /* 0x00000064650a723e */ /* 0x000fe400000000ff */
[----:B------:R-:W-:Y:S02]  /*7920*/  SEL R0, R0, 0xfffffff0, !P0 ;  /* 0xfffffff000007807 */ /* 0x000fe40004000000 */
[----:B------:R-:W-:Y:S01]  /*7930*/  IADD3 R13, R3, 0x1000, RZ ;  /* 0x00001000030d7810 */ /* 0x000fe20007ffe0ff */
[----:B------:R-:W-:Y:S06]  /*7940*/  @P1 BRA `(.L_x_52) ;  /* 0x0000000000041947 */ /* 0x000fec0003800000 */
[----:B------:R-:W-:-:S04]  /*7950*/  DEPBAR.LE SB0, 0x1 ;  /* 0x000080400000791a */ /* 0x000fc80000000000 */
.L_x_52:
[----:B------:R-:W-:Y:S05]  /*7960*/  WARPSYNC.ALL ;  /* 0x0000000000007948 */ /* 0x000fea0003800000 */
[----:B------:R-:W-:Y:S01]  /*7970*/  BAR.SYNC.DEFER_BLOCKING 0x1, 0x80 ;  /* 0x0042000000007b1d */ /* 0x000fe20000010000 */
[C---:B------:R-:W-:Y:S02]  /*7980*/  LEA R13, R0.reuse, R13, 0x1 ;  /* 0x0000000d000d7211 */ /* 0x040fe400078e08ff */
[----:B------:R-:W-:Y:S02]  /*7990*/  LEA R0, R0, R3, 0x1 ;  /* 0x0000000300007211 */ /* 0x000fe400078e08ff */
[----:B------:R-:W-:Y:S01]  /*79a0*/  F2FP.F16.F32.PACK_AB R104, R105, R104 ;  /* 0x000000686968723e */ /* 0x000fe200000000ff */
[----:B------:R-:W-:Y:S01]  /*79b0*/  BSSY B0, `(.L_x_53) ;  /* 0x000001c000007945 */ /* 0x000fe20003800000 */
[----:B------:R-:W-:-:S02]  /*79c0*/  F2FP.F16.F32.PACK_AB R112, R113, R112 ;  /* 0x000000707170723e */ /* 0x000fc400000000ff */
[----:B------:R-:W-:Y:S02]  /*79d0*/  F2FP.F16.F32.PACK_AB R105, R14, R15 ;  /* 0x0000000f0e69723e */ /* 0x000fe400000000ff */
[----:B------:R-:W-:Y:S02]  /*79e0*/  F2FP.F16.F32.PACK_AB R106, R109, R108 ;  /* 0x0000006c6d6a723e */ /* 0x000fe400000000ff */
[----:B------:R-:W-:Y:S02]  /*79f0*/  F2FP.F16.F32.PACK_AB R107, R16, R17 ;  /* 0x00000011106b723e */ /* 0x000fe400000000ff */
[----:B------:R-:W-:Y:S02]  /*7a00*/  F2FP.F16.F32.PACK_AB R113, R19, R20 ;  /* 0x000000141371723e */ /* 0x000fe400000000ff */
[----:B------:R-:W-:Y:S02]  /*7a10*/  F2FP.F16.F32.PACK_AB R114, R117, R116 ;  /* 0x000000747572723e */ /* 0x000fe400000000ff */
[----:B------:R-:W-:Y:S01]  /*7a20*/  F2FP.F16.F32.PACK_AB R115, R21, R22 ;  /* 0x000000161573723e */ /* 0x000fe200000000ff */
[----:B------:R1:W-:Y:S04]  /*7a30*/  STSM.16.M88.4 [R3], R4 ;  /* 0x0000000403007844 */ /* 0x0003e80000000200 */
[----:B------:R1:W-:Y:S01]  /*7a40*/  STSM.16.M88.4 [R0], R8 ;  /* 0x0000000800007844 */ /* 0x0003e20000000200 */
[----:B------:R-:W-:Y:S01]  /*7a50*/  @!PT LDS RZ, [RZ] ;  /* 0x00000000fffff984 */ /* 0x000fe20000000800 */
[----:B------:R-:W-:Y:S01]  /*7a60*/  @!PT LDS RZ, [RZ] ;  /* 0x00000000fffff984 */ /* 0x000fe20000000800 */
[----:B------:R-:W-:Y:S01]  /*7a70*/  @!PT LDS RZ, [RZ] ;  /* 0x00000000fffff984 */ /* 0x000fe20000000800 */
[----:B------:R-:W-:Y:S01]  /*7a80*/  @!PT LDS RZ, [RZ] ;  /* 0x00000000fffff984 */ /* 0x000fe20000000800 */
[----:B------:R2:W-:Y:S06]  /*7a90*/  MEMBAR.ALL.CTA ;  /* 0x0000000000007992 */ /* 0x0005ec0000008000 */
[----:B--2---:R-:W2:Y:S02]  /*7aa0*/  FENCE.VIEW.ASYNC.S ;  /* 0x00000000000073c6 */ /* 0x004ea40000000000 */
[----:B--2---:R-:W-:Y:S06]  /*7ab0*/  BAR.SYNC.DEFER_BLOCKING 0x1, 0x80 ;  /* 0x0042000000007b1d */ /* 0x004fec0000010000 */
[----:B------:R-:W-:Y:S05]  /*7ac0*/  @P1 BRA `(.L_x_54) ;  /* 0x0000000000281947 */ /* 0x000fea0003800000 */
[----:B------:R-:W-:Y:S01]  /*7ad0*/  S2UR UR44, SR_CTAID.Z ;  /* 0x00000000002c79c3 */ /* 0x000fe20000002700 */
[----:B------:R-:W-:Y:S01]  /*7ae0*/  ULDC.64 UR4, c[0x0][0x198] ;  /* 0x0000660000047ab9 */ /* 0x000fe20000000a00 */
[----:B------:R-:W-:Y:S01]  /*7af0*/  R2UR UR40, R18 ;  /* 0x00000000122872ca */ /* 0x000fe200000e0000 */
[----:B------:R-:W-:Y:S01]  /*7b00*/  UIADD3 UR4, UP0, UR4, 0x670, URZ ;  /* 0x0000067004047890 */ /* 0x000fe2000ff1e03f */
[----:B------:R-:W-:-:S03]  /*7b10*/  UMOV UR41, URZ ;  /* 0x0000003f00297c82 */ /* 0x000fc60008000000 */
[----:B------:R-:W-:Y:S01]  /*7b20*/  UIADD3.X UR5, URZ, UR5, URZ, UP0, !UPT ;  /* 0x000000053f057290 */ /* 0x000fe200087fe43f */
[----:B------:R-:W2:Y:S08]  /*7b30*/  S2UR UR43, SR_CTAID.Y ;  /* 0x00000000002b79c3 */ /* 0x000eb00000002600 */
[----:B--2---:R2:W-:Y:S01]  /*7b40*/  UTMASTG.4D [UR40], [UR4] ;  /* 0x00000028040073b5 */ /* 0x0045e20008018000 */
[----:B------:R0:W-:Y:S01]  /*7b50*/  UTMACMDFLUSH ;  /* 0x00000000000079b7 */ /* 0x0001e20000000000 */
[----:B--2---:R-:W-:-:S04]  /*7b60*/  DEPBAR.LE SB0, 0x1 ;  /* 0x000080400000791a */ /* 0x004fc80000000000 */
.L_x_54:
[----:B------:R-:W-:Y:S05]  /*7b70*/  BSYNC B0 ;  /* 0x0000000000007941 */ /* 0x000fea0003800000 */
.L_x_53:
[----:B------:R-:W-:Y:S01]  /*7b80*/  BAR.SYNC.DEFER_BLOCKING 0x1, 0x80 ;  /* 0x0042000000007b1d */ /* 0x000fe20000010000 */
[----:B------:R-:W-:Y:S02]  /*7b90*/  F2FP.F16.F32.PACK_AB R120, R121, R120 ;  /* 0x000000787978723e */ /* 0x000fe400000000ff */
[----:B------:R-:W-:Y:S02]  /*7ba0*/  F2FP.F16.F32.PACK_AB R128, R129, R128 ;  /* 0x000000808180723e */ /* 0x000fe400000000ff */
[----:B------:R-:W-:Y:S01]  /*7bb0*/  F2FP.F16.F32.PACK_AB R121, R23, R24 ;  /* 0x000000181779723e */ /* 0x000fe200000000ff */
[----:B------:R-:W-:Y:S01]  /*7bc0*/  BSSY B0, `(.L_x_55) ;  /* 0x000001b000007945 */ /* 0x000fe20003800000 */
[----:B------:R-:W-:Y:S02]  /*7bd0*/  F2FP.F16.F32.PACK_AB R122, R125, R124 ;  /* 0x0000007c7d7a723e */ /* 0x000fe400000000ff */
[----:B------:R-:W-:Y:S02]  /*7be0*/  F2FP.F16.F32.PACK_AB R123, R25, R26 ;  /* 0x0000001a197b723e */ /* 0x000fe400000000ff */
[----:B------:R-:W-:-:S02]  /*7bf0*/  F2FP.F16.F32.PACK_AB R129, R27, R28 ;  /* 0x0000001c1b81723e */ /* 0x000fc400000000ff */
[----:B------:R-:W-:Y:S02]  /*7c00*/  F2FP.F16.F32.PACK_AB R130, R133, R132 ;  /* 0x000000848582723e */ /* 0x000fe400000000ff */
[----:B------:R-:W-:Y:S01]  /*7c10*/  F2FP.F16.F32.PACK_AB R131, R29, R30 ;  /* 0x0000001e1d83723e */ /* 0x000fe200000000ff */
[----:B------:R2:W-:Y:S04]  /*7c20*/  STSM.16.M88.4 [R3+0x1000], R104 ;  /* 0x0010006803007844 */ /* 0x0005e80000000200 */
[----:B------:R2:W-:Y:S01]  /*7c30*/  STSM.16.M88.4 [R0+0x1000], R112 ;  /* 0x0010007000007844 */ /* 0x0005e20000000200 */
[----:B------:R-:W-:Y:S01]  /*7c40*/  @!PT LDS RZ, [RZ] ;  /* 0x00000000fffff984 */ /* 0x000fe20000000800 */
[----:B------:R-:W-:Y:S01]  /*7c50*/  @!PT LDS RZ, [RZ] ;  /* 0x00000000fffff984 */ /* 0x000fe20000000800 */
[----:B------:R-:W-:Y:S01]  /*7c60*/  @!PT LDS RZ, [RZ] ;  /* 0x00000000fffff984 */ /* 0x000fe20000000800 */
[----:B------:R-:W-:Y:S01]  /*7c70*/  @!PT LDS RZ, [RZ] ;  /* 0x00000000fffff984 */ /* 0x000fe20000000800 */
[----:B------:R3:W-:Y:S06]  /*7c80*/  MEMBAR.ALL.CTA ;  /* 0x0000000000007992 */ /* 0x0007ec0000008000 */
[----:B---3--:R-:W3:Y:S02]  /*7c90*/  FENCE.VIEW.ASYNC.S ;  /* 0x00000000000073c6 */ /* 0x008ee40000000000 */
[----:B---3--:R-:W-:Y:S06]  /*7ca0*/  BAR.SYNC.DEFER_BLOCKING 0x1, 0x80 ;  /* 0x0042000000007b1d */ /* 0x008fec0000010000 */
[----:B------:R-:W-:Y:S05]  /*7cb0*/  @P1 BRA `(.L_x_56) ;  /* 0x00000000002c1947 */ /* 0x000fea0003800000 */
[----:B------:R-:W-:Y:S01]  /*7cc0*/  S2UR UR44, SR_CTAID.Z ;  /* 0x00000000002c79c3 */ /* 0x000fe20000002700 */
[----:B------:R-:W-:Y:S01]  /*7cd0*/  R2UR UR40, R18 ;  /* 0x00000000122872ca */ /* 0x000fe200000e0000 */
[----:B------:R-:W-:Y:S01]  /*7ce0*/  ULDC.64 UR4, c[0x0][0x198] ;  /* 0x0000660000047ab9 */ /* 0x000fe20000000a00 */
[----:B------:R-:W-:Y:S01]  /*7cf0*/  UMOV UR41, 0x20 ;  /* 0x0000002000297882 */ /* 0x000fe20000000000 */
[----:B------:R-:W-:-:S04]  /*7d00*/  UIADD3 UR4, UP0, UR4, 0x670, URZ ;  /* 0x0000067004047890 */ /* 0x000fc8000ff1e03f */
[----:B------:R-:W3:Y:S01]  /*7d10*/  S2UR UR43, SR_CTAID.Y ;  /* 0x00000000002b79c3 */ /* 0x000ee20000002600 */
[----:B------:R-:W-:-:S05]  /*7d20*/  UIADD3.X UR5, URZ, UR5, URZ, UP0, !UPT ;  /* 0x000000053f057290 */ /* 0x000fca00087fe43f */
[----:B------:R-:W-:-:S09]  /*7d30*/  UIADD3 UR40, UR40, 0x1000, URZ ;  /* 0x0000100028287890 */ /* 0x000fd2000fffe03f */
[----:B---3--:R3:W-:Y:S01]  /*7d40*/  UTMASTG.4D [UR40], [UR4] ;  /* 0x00000028040073b5 */ /* 0x0087e20008018000 */
[----:B------:R0:W-:Y:S01]  /*7d50*/  UTMACMDFLUSH ;  /* 0x00000000000079b7 */ /* 0x0001e20000000000 */
[----:B---3--:R-:W-:-:S04]  /*7d60*/  DEPBAR.LE SB0, 0x1 ;  /* 0x000080400000791a */ /* 0x008fc80000000000 */
.L_x_56:
[----:B------:R-:W-:Y:S05]  /*7d70*/  BSYNC B0 ;  /* 0x0000000000007941 */ /* 0x000fea0003800000 */
.L_x_55:
        /* <DEDUP_REMOVED lines=17> */
[----:B----4-:R-:W4:Y:S02]  /*7e90*/  FENCE.VIEW.ASYNC.S ;  /* 0x00000000000073c6 */ /* 0x010f240000000000 */
[----:B----4-:R-:W-:Y:S06]  /*7ea0*/  BAR.SYNC.DEFER_BLOCKING 0x1, 0x80 ;  /* 0x0042000000007b1d */ /* 0x010fec0000010000 */
[----:B------:R-:W-:Y:S05]  /*7eb0*/  @P1 BRA `(.L_x_58) ;  /* 0x00000000002c1947 */ /* 0x000fea0003800000 */
[----:B------:R-:W-:Y:S01]  /*7ec0*/  S2UR UR12, SR_CTAID.Z ;  /* 0x00000000000c79c3 */ /* 0x000fe20000002700 */
[----:B------:R-:W-:Y:S01]  /*7ed0*/  ULDC.64 UR4, c[0x0][0x198] ;  /* 0x0000660000047ab9 */ /* 0x000fe20000000a00 */
[----:B------:R-:W-:Y:S01]  /*7ee0*/  R2UR UR8, R18 ;  /* 0x00000000120872ca */ /* 0x000fe200000e0000 */
[----:B------:R-:W-:Y:S01]  /*7ef0*/  UIADD3 UR4, UP0, UR4, 0x670, URZ ;  /* 0x0000067004047890 */ /* 0x000fe2000ff1e03f */
[----:B------:R-:W-:Y:S01]  /*7f00*/  UMOV UR9, 0x40 ;  /* 0x0000004000097882 */ /* 0x000fe20000000000 */
[----:B------:R-:W-:Y:S02]  /*7f10*/  UMOV UR10, UR42 ;  /* 0x0000002a000a7c82 */ /* 0x000fe40008000000 */
[----:B------:R-:W-:Y:S01]  /*7f20*/  UIADD3.X UR5, URZ, UR5, URZ, UP0, !UPT ;  /* 0x000000053f057290 */ /* 0x000fe200087fe43f */
[----:B------:R-:W4:Y:S08]  /*7f30*/  S2UR UR11, SR_CTAID.Y ;  /* 0x00000000000b79c3 */ /* 0x000f300000002600 */
[----:B----4-:R4:W-:Y:S01]  /*7f40*/  UTMASTG.4D [UR8], [UR4] ;  /* 0x00000008040073b5 */ /* 0x0109e20008018000 */
[----:B------:R0:W-:Y:S01]  /*7f50*/  UTMACMDFLUSH ;  /* 0x00000000000079b7 */ /* 0x0001e20000000000 */
[----:B----4-:R-:W-:-:S04]  /*7f60*/  DEPBAR.LE SB0, 0x1 ;  /* 0x000080400000791a */ /* 0x010fc80000000000 */
.L_x_58:
[----:B------:R-:W-:Y:S05]  /*7f70*/  BSYNC B0 ;  /* 0x0000000000007941 */ /* 0x000fea0003800000 */
.L_x_57:
[----:B------:R-:W-:Y:S06]  /*7f80*/  BAR.SYNC.DEFER_BLOCKING 0x1, 0x80 ;  /* 0x0042000000007b1d */ /* 0x000fec0000010000 */
[----:B------:R-:W-:Y:S01]  /*7f90*/  BSSY B0, `(.L_x_59) ;  /* 0x0000015000007945 */ /* 0x000fe20003800000 */
[----:B------:R4:W-:Y:S04]  /*7fa0*/  STSM.16.M88.4 [R3+0x1000], R136 ;  /* 0x0010008803007844 */ /* 0x0009e80000000200 */
[----:B------:R4:W-:Y:S01]  /*7fb0*/  STSM.16.M88.4 [R13], R144 ;  /* 0x000000900d007844 */ /* 0x0009e20000000200 */
[----:B------:R-:W-:Y:S01]  /*7fc0*/  @!PT LDS RZ, [RZ] ;  /* 0x00000000fffff984 */ /* 0x000fe20000000800 */
[----:B------:R-:W-:Y:S01]  /*7fd0*/  @!PT LDS RZ, [RZ] ;  /* 0x00000000fffff984 */ /* 0x000fe20000000800 */
[----:B------:R-:W-:Y:S01]  /*7fe0*/  @!PT LDS RZ, [RZ] ;  /* 0x00000000fffff984 */ /* 0x000fe20000000800 */
[----:B------:R-:W-:Y:S01]  /*7ff0*/  @!PT LDS RZ, [RZ] ;  /* 0x00000000fffff984 */ /* 0x000fe20000000800 */
[----:B------:R5:W-:Y:S06]  /*8000*/  MEMBAR.ALL.CTA ;  /* 0x0000000000007992 */ /* 0x000bec0000008000 */
[----:B-----5:R-:W5:Y:S02]  /*8010*/  FENCE.VIEW.ASYNC.S ;  /* 0x00000000000073c6 */ /* 0x020f640000000000 */
[----:B-----5:R-:W-:Y:S06]  /*8020*/  BAR.SYNC.DEFER_BLOCKING 0x1, 0x80 ;  /* 0x0042000000007b1d */ /* 0x020fec0000010000 */
[----:B------:R-:W-:Y:S05]  /*8030*/  @P1 BRA `(.L_x_60) ;  /* 0x0000000000281947 */ /* 0x000fea0003800000 */
[----:B------:R-:W-:Y:S01]  /*8040*/  S2UR UR44, SR_CTAID.Z ;  /* 0x00000000002c79c3 */ /* 0x000fe20000002700 */
[----:B------:R-:W-:Y:S01]  /*8050*/  R2UR UR40, R18 ;  /* 0x00000000122872ca */ /* 0x000fe200000e0000 */
[----:B------:R-:W-:Y:S01]  /*8060*/  ULDC.64 UR4, c[0x0][0x198] ;  /* 0x0000660000047ab9 */ /* 0x000fe20000000a00 */
[----:B------:R-:W-:Y:S01]  /*8070*/  UMOV UR41, 0x60 ;  /* 0x0000006000297882 */ /* 0x000fe20000000000 */
[----:B------:R-:W-:-:S04]  /*8080*/  UIADD3 UR4, UP0, UR4, 0x670, URZ ;  /* 0x0000067004047890 */ /* 0x000fc8000ff1e03f */
[----:B------:R-:W5:Y:S01]  /*8090*/  S2UR UR43, SR_CTAID.Y ;  /* 0x00000000002b79c3 */ /* 0x000f620000002600 */
[----:B------:R-:W-:-:S05]  /*80a0*/  UIADD3.X UR5, URZ, UR5, URZ, UP0, !UPT ;  /* 0x000000053f057290 */ /* 0x000fca00087fe43f */
[----:B------:R-:W-:-:S09]  /*80b0*/  UIADD3 UR40, UR40, 0x1000, URZ ;  /* 0x0000100028287890 */ /* 0x000fd2000fffe03f */
[----:B-----5:R1:W-:Y:S02]  /*80c0*/  UTMASTG.4D [UR40], [UR4] ;  /* 0x00000028040073b5 */ /* 0x0203e40008018000 */
[----:B-1----:R0:W-:Y:S02]  /*80d0*/  UTMACMDFLUSH ;  /* 0x00000000000079b7 */ /* 0x0021e40000000000 */
.L_x_60:
[----:B------:R-:W-:Y:S05]  /*80e0*/  BSYNC B0 ;  /* 0x0000000000007941 */ /* 0x000fea0003800000 */
.L_x_59:
[----:B------:R-:W-:Y:S01]  /*80f0*/  UIADD3 UR36, UR36, -0x1, URZ ;  /* 0xffffffff24247890 */ /* 0x000fe2000fffe03f */
[----:B------:R-:W-:-:S04]  /*8100*/  DEPBAR.LE SB0, 0x0 ;  /* 0x000080000000791a */ /* 0x000fc80000000000 */
[----:B------:R-:W-:-:S04]  /*8110*/  USHF.L.U32 UR4, UR36, 0x3, URZ ;  /* 0x0000000324047899 */ /* 0x000fc8000800063f */
[----:B------:R-:W-:-:S04]  /*8120*/  ULOP3.LUT UR4, UR4, 0x8, URZ, 0xe2, !UPT ;  /* 0x0000000804047892 */ /* 0x000fc8000f8ee23f */
[----:B------:R-:W-:-:S06]  /*8130*/  ULOP3.LUT UR4, UR4, 0x18, URZ, 0x3c, !UPT ;  /* 0x0000001804047892 */ /* 0x000fcc000f8e3c3f */
[----:B-123--:R-:W-:-:S04]  /*8140*/  MOV R0, UR4 ;  /* 0x0000000400007c02 */ /* 0x00efc80008000f00 */
[----:B------:R-:W-:Y:S01]  /*8150*/  SYNCS.ARRIVE.TRANS64.A1T0 RZ, [R0+UR37+0x30090], RZ ;  /* 0x030090ff00ff79a7 */ /* 0x000fe20008100025 */
[----:B------:R-:W-:Y:S05]  /*8160*/  EXIT ;  /* 0x000000000000794d */ /* 0x000fea0003800000 */
.L_x_6:
[----:B------:R-:W-:-:S08]  /*8170*/  UISETP.NE.AND UP0, UPT, UR5, 0x1, UPT ;  /* 0x000000010500788c */ /* 0x000fd0000bf05270 */
[----:B------:R-:W1:-:S00]  /*8180*/  USETMAXREG.DEALLOC.CTAPOOL 0x18 ;  /* 0x00000018000079c8 */ /* 0x000e4000080e0500 */
[----:B------:R-:W-:-:S13]  /*8190*/  PLOP3.LUT P0, PT, PT, PT, UP0, 0x80, 0x0 ;  /* 0x000000000000781c */ /* 0x000fda0003f0f008 */
[----:B------:R-:W-:Y:S05]  /*81a0*/  @P0 EXIT ;  /* 0x000000000000094d */ /* 0x000fea0003800000 */
[----:B------:R-:W2:Y:S01]  /*81b0*/  S2UR UR11, SR_CTAID.X ;  /* 0x00000000000b79c3 */ /* 0x000ea20000002500 */
[----:B------:R-:W-:Y:S01]  /*81c0*/  ELECT P3, URZ, PT ;  /* 0x00000000003f782f */ /* 0x000fe20003860000 */
[----:B------:R-:W-:Y:S01]  /*81d0*/  BSSY B0, `(.L_x_61) ;  /* 0x000002e000007945 */ /* 0x000fe20003800000 */
[----:B-1----:R-:W-:Y:S02]  /*81e0*/  MOV R0, RZ ;  /* 0x000000ff00007202 */ /* 0x002fe40000000f00 */
[----:B------:R-:W-:Y:S02]  /*81f0*/  MOV R7, RZ ;  /* 0x000000ff00077202 */ /* 0x000fe40000000f00 */
[----:B------:R-:W-:Y:S01]  /*8200*/  MOV R3, RZ ;  /* 0x000000ff00037202 */ /* 0x000fe20000000f00 */
[----:B------:R-:W1:Y:S08]  /*8210*/  S2UR UR28, SR_CTAID.Y ;  /* 0x00000000001c79c3 */ /* 0x000e700000002600 */
[----:B------:R-:W3:Y:S01]  /*8220*/  S2UR UR29, SR_CTAID.Z ;  /* 0x00000000001d79c3 */ /* 0x000ee20000002700 */
[----:B--2---:R-:W-:Y:S01]  /*8230*/  USHF.L.U32 UR11, UR11, 0x7, URZ ;  /* 0x000000070b0b7899 */ /* 0x004fe2000800063f */
[----:B------:R-:W-:Y:S11]  /*8240*/  @!P3 BRA `(.L_x_62) ;  /* 0x000000000098b947 */ /* 0x000ff60003800000 */
[----:B------:R-:W2:Y:S01]  /*8250*/  S2R R3, SR_CgaCtaId ;  /* 0x0000000000037919 */ /* 0x000ea20000008800 */
[----:B------:R-:W-:Y:S02]  /*8260*/  MOV R2, 0x400 ;  /* 0x0000040000027802 */ /* 0x000fe40000000f00 */
[----:B------:R-:W-:Y:S02]  /*8270*/  MOV R4, 0x1 ;  /* 0x0000000100047802 */ /* 0x000fe40000000f00 */
[----:B--2---:R-:W-:Y:S02]  /*8280*/  LEA R3, R3, R2, 0x18 ;  /* 0x0000000203037211 */ /* 0x004fe400078ec0ff */
[----:B------:R-:W-:-:S04]  /*8290*/  SHF.L.U32 R2, R4, 0x1f, RZ ;  /* 0x0000001f04027819 */ /* 0x000fc800000006ff */
[----:B------:R-:W2:Y:S02]  /*82a0*/  SYNCS.PHASECHK.TRANS64.TRYWAIT P0, [R3+URZ+0x30060], R2 ;  /* 0x03006002030075a7 */ /* 0x000ea4000800017f */
[----:B--2---:R-:W-:Y:S05]  /*82b0*/  @!P0 BRA `(.L_x_63) ;  /* 0x0000001400008947 */ /* 0x004fea0003800000 */
.L_x_99:
[----:B------:R-:W-:Y:S01]  /*82c0*/  ULOP3.LUT UR5, UR4, 0x2, URZ, 0xfc, !UPT ;  /* 0x0000000204057892 */ /* 0x000fe2000f8efc3f */
[----:B--2---:R-:W-:-:S03]  /*82d0*/  @P2 MOV R2, 0x4000 ;  /* 0x0000400000022802 */ /* 0x004fc60000000f00 */
[----:B------:R-:W-:Y:S01]  /*82e0*/  UPRMT UR5, UR5, 0x9910, URZ ;  /* 0x0000991005057896 */ /* 0x000fe2000800003f */
[----:B------:R2:W-:Y:S03]  /*82f0*/  @P2 SYNCS.ARRIVE.TRANS64 RZ, [R3+URZ+0x30050], R2 ;  /* 0x0300500203ff29a7 */ /* 0x0005e6000800003f */
[----:B------:R-:W-:-:S06]  /*8300*/  UISETP.NE.AND UP0, UPT, UR5, 0x2, UPT ;  /* 0x000000020500788c */ /* 0x000fcc000bf05270 */
[----:B------:R-:W-:-:S13]  /*8310*/  PLOP3.LUT P0, PT, PT, PT, UP0, 0x80, 0x0 ;  /* 0x000000000000781c */ /* 0x000fda0003f0f008 */
[----:B--2---:R-:W-:Y:S05]  /*8320*/  @P0 BRA `(.L_x_64) ;  /* 0x0000000000040947 */ /* 0x004fea0003800000 */
[----:B-1-3--:R-:W-:Y:S01]  /*8330*/  BPT.TRAP 0x1 ;  /* 0x000000040000795c */ /* 0x00afe20000300000 */
.L_x_64:
[----:B------:R-:W-:-:S04]  /*8340*/  LOP3.LUT P0, RZ, R6, 0x1f, RZ, 0xc0, !PT ;  /* 0x0000001f06ff7812 */ /* 0x000fc8000780c0ff */
[----:B------:R-:W-:-:S13]  /*8350*/  PLOP3.LUT P0, PT, P0, P2, PT, 0x2a, 0x0 ;  /* 0x000000000000781c */ /* 0x000fda0000704572 */
[----:B------:R-:W-:Y:S05]  /*8360*/  @P0 BRA `(.L_x_65) ;  /* 0x0000000000040947 */ /* 0x000fea0003800000 */
[----:B-1-3--:R-:W-:Y:S01]  /*8370*/  BPT.TRAP 0x1 ;  /* 0x000000040000795c */ /* 0x00afe20000300000 */
.L_x_65:
[----:B------:R-:W-:Y:S01]  /*8380*/  R2UR UR8, R3 ;  /* 0x00000000030872ca */ /* 0x000fe200000e0000 */
[----:B------:R-:W-:Y:S01]  /*8390*/  ULDC.64 UR6, c[0x0][0x198] ;  /* 0x0000660000067ab9 */ /* 0x000fe20000000a00 */
[----:B------:R-:W-:Y:S01]  /*83a0*/  UMOV UR14, 0x0 ;  /* 0x00000000000e7882 */ /* 0x000fe20000000000 */
[----:B------:R-:W-:Y:S01]  /*83b0*/  UIADD3 UR6, UP0, UR6, 0xf0, URZ ;  /* 0x000000f006067890 */ /* 0x000fe2000ff1e03f */
[----:B------:R-:W-:Y:S01]  /*83c0*/  MOV R7, 0x40 ;  /* 0x0000004000077802 */ /* 0x000fe20000000f00 */
[----:B------:R-:W-:Y:S01]  /*83d0*/  UMOV UR15, 0x10000000 ;  /* 0x10000000000f7882 */ /* 0x000fe20000000000 */
[----:B------:R-:W-:Y:S01]  /*83e0*/  UMOV UR10, URZ ;  /* 0x0000003f000a7c82 */ /* 0x000fe20008000000 */
[----:B------:R-:W-:Y:S01]  /*83f0*/  UIADD3.X UR7, URZ, UR7, URZ, UP0, !UPT ;  /* 0x000000073f077290 */ /* 0x000fe200087fe43f */
[----:B------:R-:W-:Y:S01]  /*8400*/  MOV R3, 0x1 ;  /* 0x0000000100037802 */ /* 0x000fe20000000f00 */
[----:B-1----:R-:W-:Y:S01]  /*8410*/  UMOV UR12, UR28 ;  /* 0x0000001c000c7c82 */ /* 0x002fe20008000000 */
[----:B---3--:R-:W-:Y:S01]  /*8420*/  UMOV UR13, UR29 ;  /* 0x0000001d000d7c82 */ /* 0x008fe20008000000 */
[----:B------:R-:W-:Y:S01]  /*8430*/  UMOV UR26, 0x40 ;  /* 0x00000040001a7882 */ /* 0x000fe20000000000 */
[----:B------:R-:W-:Y:S01]  /*8440*/  UMOV UR27, UR11 ;  /* 0x0000000b001b7c82 */ /* 0x000fe20008000000 */
[----:B------:R-:W-:-:S02]  /*8450*/  UIADD3 UR9, UR8, 0x30050, URZ ;  /* 0x0003005008097890 */ /* 0x000fc4000fffe03f */
[----:B------:R-:W-:-:S05]  /*8460*/  UIADD3 UR24, UR8, 0x2000, URZ ;  /* 0x0000200008187890 */ /* 0x000fca000fffe03f */
[----:B------:R-:W-:Y:S02]  /*8470*/  UMOV UR25, UR9 ;  /* 0x0000000900197c82 */ /* 0x000fe40008000000 */
[----:B------:R2:W-:Y:S02]  /*8480*/  UTMALDG.4D [UR8], [UR6], desc[UR14] ;  /* 0x00000e08060075b4 */ /* 0x0005e40008019000 */
[----:B------:R2:W-:Y:S02]  /*8490*/  UTMALDG.4D [UR24], [UR6], desc[UR14] ;  /* 0x00000e18060075b4 */ /* 0x0005e40008019000 */
[----:B--2---:R-:W-:Y:S01]  /*84a0*/  NOP ;  /* 0x0000000000007918 */ /* 0x004fe20000000000 */
.L_x_62:
[----:B-1-3--:R-:W-:Y:S05]  /*84b0*/  BSYNC B0 ;  /* 0x0000000000007941 */ /* 0x00afea0003800000 */
.L_x_61:
[----:B------:R-:W1:Y:S01]  /*84c0*/  LDC R2, c[0x0][0x28c] ;  /* 0x0000a300ff027b82 */ /* 0x000e620000000800 */
[----:B------:R-:W-:Y:S01]  /*84d0*/  BSSY B0, `(.L_x_66) ;  /* 0x000002a000007945 */ /* 0x000fe20003800000 */
[----:B-1----:R-:W-:-:S13]  /*84e0*/  ISETP.GT.AND P4, PT, R2, RZ, P3 ;  /* 0x000000ff0200720c */ /* 0x002fda0001f84270 */
[----:B------:R-:W-:Y:S05]  /*84f0*/  @!P4 BRA `(.L_x_67) ;  /* 0x00000000009cc947 */ /* 0x000fea0003800000 */
[----:B------:R-:W1:Y:S01]  /*8500*/  S2R R5, SR_CgaCtaId ;  /* 0x0000000000057919 */ /* 0x000e620000008800 */
[----:B------:R-:W-:-:S04]  /*8510*/  MOV R0, 0x400 ;  /* 0x0000040000007802 */ /* 0x000fc80000000f00 */
[----:B-1----:R-:W-:Y:S02]  /*8520*/  LEA R5, R5, R0, 0x18 ;  /* 0x0000000005057211 */ /* 0x002fe400078ec0ff */
[----:B------:R-:W-:-:S04]  /*8530*/  MOV R0, 0x1 ;  /* 0x0000000100007802 */ /* 0x000fc80000000f00 */
[----:B------:R-:W-:-:S04]  /*8540*/  SHF.L.U32 R0, R0, 0x1f, RZ ;  /* 0x0000001f00007819 */ /* 0x000fc800000006ff */
[----:B------:R-:W1:Y:S02]  /*8550*/  SYNCS.PHASECHK.TRANS64.TRYWAIT P0, [R5+URZ+0x30028], R0 ;  /* 0x03002800050075a7 */ /* 0x000e64000800017f */
[----:B-1----:R-:W-:Y:S05]  /*8560*/  @!P0 BRA `(.L_x_68) ;  /* 0x0000001000688947 */ /* 0x002fea0003800000 */
.L_x_100:
[----:B------:R-:W-:Y:S01]  /*8570*/  ULOP3.LUT UR5, UR4, 0x2, URZ, 0xfc, !UPT ;  /* 0x0000000204057892 */ /* 0x000fe2000f8efc3f */
[----:B-1----:R-:W-:-:S03]  /*8580*/  @P2 MOV R0, 0x8000 ;  /* 0x0000800000002802 */ /* 0x002fc60000000f00 */
[----:B------:R-:W-:Y:S01]  /*8590*/  UPRMT UR5, UR5, 0x9910, URZ ;  /* 0x0000991005057896 */ /* 0x000fe2000800003f */
[----:B------:R1:W-:Y:S03]  /*85a0*/  @P2 SYNCS.ARRIVE.TRANS64 RZ, [R5+URZ+0x30000], R0 ;  /* 0x0300000005ff29a7 */ /* 0x0003e6000800003f */
[----:B------:R-:W-:-:S06]  /*85b0*/  UISETP.NE.AND UP0, UPT, UR5, 0x2, UPT ;  /* 0x000000020500788c */ /* 0x000fcc000bf05270 */
[----:B------:R-:W-:-:S13]  /*85c0*/  PLOP3.LUT P0, PT, PT, PT, UP0, 0x80, 0x0 ;  /* 0x000000000000781c */ /* 0x000fda0003f0f008 */
[----:B-1----:R-:W-:Y:S05]  /*85d0*/  @P0 BRA `(.L_x_69) ;  /* 0x0000000000040947 */ /* 0x002fea0003800000 */
[----:B------:R-:W-:Y:S01]  /*85e0*/  BPT.TRAP 0x1 ;  /* 0x000000040000795c */ /* 0x000fe20000300000 */
.L_x_69:
[----:B------:R-:W-:-:S04]  /*85f0*/  LOP3.LUT P0, RZ, R6, 0x1f, RZ, 0xc0, !PT ;  /* 0x0000001f06ff7812 */ /* 0x000fc8000780c0ff */
[----:B------:R-:W-:-:S13]  /*8600*/  PLOP3.LUT P0, PT, P0, P2, PT, 0x2a, 0x0 ;  /* 0x000000000000781c */ /* 0x000fda0000704572 */
[----:B------:R-:W-:Y:S05]  /*8610*/  @P0 BRA `(.L_x_70) ;  /* 0x0000000000040947 */ /* 0x000fea0003800000 */
[----:B------:R-:W-:Y:S01]  /*8620*/  BPT.TRAP 0x1 ;  /* 0x000000040000795c */ /* 0x000fe20000300000 */
.L_x_70:
[----:B------:R-:W-:Y:S01]  /*8630*/  R2UR UR16, R5 ;  /* 0x00000000051072ca */ /* 0x000fe200000e0000 */
[----:B------:R-:W-:Y:S01]  /*8640*/  ULDC.64 UR6, c[0x0][0x198] ;  /* 0x0000660000067ab9 */ /* 0x000fe20000000a00 */
[----:B------:R-:W-:Y:S01]  /*8650*/  UMOV UR27, URZ ;  /* 0x0000003f001b7c82 */ /* 0x000fe20008000000 */
[----:B------:R-:W-:Y:S01]  /*8660*/  UIADD3 UR6, UP0, UR6, 0x1f0, URZ ;  /* 0x000001f006067890 */ /* 0x000fe2000ff1e03f */
[----:B------:R-:W-:Y:S01]  /*8670*/  MOV R0, 0x1 ;  /* 0x0000000100007802 */ /* 0x000fe20000000f00 */
[----:B------:R-:W-:Y:S01]  /*8680*/  UMOV UR8, 0x0 ;  /* 0x0000000000087882 */ /* 0x000fe20000000000 */
[----:B------:R-:W-:Y:S01]  /*8690*/  UMOV UR9, 0x10000000 ;  /* 0x1000000000097882 */ /* 0x000fe20000000000 */
[----:B------:R-:W-:Y:S01]  /*86a0*/  UIADD3.X UR7, URZ, UR7, URZ, UP0, !UPT ;  /* 0x000000073f077290 */ /* 0x000fe200087fe43f */
[----:B------:R-:W-:Y:S01]  /*86b0*/  UMOV UR26, URZ ;  /* 0x0000003f001a7c82 */ /* 0x000fe20008000000 */
[----:B------:R-:W-:Y:S01]  /*86c0*/  UMOV UR18, 0x40 ;  /* 0x0000004000127882 */ /* 0x000fe20000000000 */
[----:B------:R-:W-:Y:S01]  /*86d0*/  UMOV UR20, UR28 ;  /* 0x0000001c00147c82 */ /* 0x000fe20008000000 */
[----:B------:R-:W-:-:S02]  /*86e0*/  UMOV UR21, UR29 ;  /* 0x0000001d00157c82 */ /* 0x000fc40008000000 */
[----:B------:R-:W-:Y:S02]  /*86f0*/  UIADD3 UR24, UR16, 0x8000, URZ ;  /* 0x0000800010187890 */ /* 0x000fe4000fffe03f */
[----:B------:R-:W-:Y:S02]  /*8700*/  UIADD3 UR25, UR16, 0x30000, URZ ;  /* 0x0003000010197890 */ /* 0x000fe4000fffe03f */
[----:B------:R-:W-:Y:S01]  /*8710*/  UIADD3 UR16, UR16, 0xc000, URZ ;  /* 0x0000c00010107890 */ /* 0x000fe2000fffe03f */
[----:B------:R-:W-:-:S04]  /*8720*/  UMOV UR19, UR27 ;  /* 0x0000001b00137c82 */ /* 0x000fc80008000000 */
[----:B------:R-:W-:Y:S02]  /*8730*/  UMOV UR17, UR25 ;  /* 0x0000001900117c82 */ /* 0x000fe40008000000 */
[----:B------:R1:W-:Y:S02]  /*8740*/  UTMALDG.4D [UR24], [UR6], desc[UR8] ;  /* 0x00000818060075b4 */ /* 0x0003e40008019000 */
[----:B------:R1:W-:Y:S02]  /*8750*/  UTMALDG.4D [UR16], [UR6], desc[UR8] ;  /* 0x00000810060075b4 */ /* 0x0003e40008019000 */
[----:B-1----:R-:W-:Y:S01]  /*8760*/  NOP ;  /* 0x0000000000007918 */ /* 0x002fe20000000000 */
.L_x_67:
[----:B------:R-:W-:Y:S05]  /*8770*/  BSYNC B0 ;  /* 0x0000000000007941 */ /* 0x000fea0003800000 */
.L_x_66:
[----:B------:R-:W-:Y:S04]  /*8780*/  BSSY B0, `(.L_x_71) ;  /* 0x000002c000007945 */ /* 0x000fe80003800000 */
[----:B------:R-:W-:Y:S05]  /*8790*/  @!P3 BRA `(.L_x_72) ;  /* 0x0000000000a8b947 */ /* 0x000fea0003800000 */
[----:B------:R-:W1:Y:S01]  /*87a0*/  S2R R5, SR_CgaCtaId ;  /* 0x0000000000057919 */ /* 0x000e620000008800 */
[----:B------:R-:W-:-:S04]  /*87b0*/  MOV R4, 0x400 ;  /* 0x0000040000047802 */ /* 0x000fc80000000f00 */
[----:B-1----:R-:W-:Y:S02]  /*87c0*/  LEA R8, R5, R4, 0x18 ;  /* 0x0000000405087211 */ /* 0x002fe400078ec0ff */
[----:B------:R-:W-:Y:S02]  /*87d0*/  MOV R5, 0x1 ;  /* 0x0000000100057802 */ /* 0x000fe40000000f00 */
[----:B------:R-:W-:Y:S02]  /*87e0*/  LEA R4, R3, R8, 0x3 ;  /* 0x0000000803047211 */ /* 0x000fe400078e18ff */
[----:B------:R-:W-:-:S04]  /*87f0*/  SHF.L.U32 R5, R5, 0x1f, RZ ;  /* 0x0000001f05057819 */ /* 0x000fc800000006ff */
[----:B------:R-:W1:Y:S02]  /*8800*/  SYNCS.PHASECHK.TRANS64.TRYWAIT P0, [R4+URZ+0x30060], R5 ;  /* 0x03006005040075a7 */ /* 0x000e64000800017f */
[----:B-1----:R-:W-:Y:S05]  /*8810*/  @!P0 BRA `(.L_x_73) ;  /* 0x0000000c00d08947 */ /* 0x002fea0003800000 */
.L_x_101:
        /* <DEDUP_REMOVED lines=8> */
.L_x_74:
[----:B------:R-:W-:-:S04]  /*88a0*/  LOP3.LUT P0, RZ, R6, 0x1f, RZ, 0xc0, !PT ;  /* 0x0000001f06ff7812 */ /* 0x000fc8000780c0ff */
[----:B------:R-:W-:-:S13]  /*88b0*/  PLOP3.LUT P0, PT, P0, P2, PT, 0x2a, 0x0 ;  /* 0x000000000000781c */ /* 0x000fda0000704572 */
[----:B------:R-:W-:Y:S05]  /*88c0*/  @P0 BRA `(.L_x_75) ;  /* 0x0000000000040947 */ /* 0x000fea0003800000 */
[----:B------:R-:W-:Y:S01]  /*88d0*/  BPT.TRAP 0x1 ;  /* 0x000000040000795c */ /* 0x000fe20000300000 */
.L_x_75:
[----:B------:R-:W-:Y:S01]  /*88e0*/  R2UR UR16, R3 ;  /* 0x00000000031072ca */ /* 0x000fe200000e0000 */
[----:B------:R-:W-:Y:S01]  /*88f0*/  ULDC.64 UR6, c[0x0][0x198] ;  /* 0x0000660000067ab9 */ /* 0x000fe20000000a00 */
[----:B------:R-:W-:Y:S01]  /*8900*/  R2UR UR5, R8 ;  /* 0x00000000080572ca */ /* 0x000fe200000e0000 */
[----:B------:R-:W-:Y:S01]  /*8910*/  UIADD3 UR6, UP0, UR6, 0xf0, URZ ;  /* 0x000000f006067890 */ /* 0x000fe2000ff1e03f */
[----:B------:R-:W-:Y:S01]  /*8920*/  R2UR UR19, R7 ;  /* 0x00000000071372ca */ /* 0x000fe200000e0000 */
[----:B------:R-:W-:Y:S01]  /*8930*/  UMOV UR8, 0x0 ;  /* 0x0000000000087882 */ /* 0x000fe20000000000 */
[----:B------:R-:W-:Y:S01]  /*8940*/  R2UR UR17, R4 ;  /* 0x00000000041172ca */ /* 0x000fe200000e0000 */
[----:B------:R-:W-:Y:S01]  /*8950*/  UIADD3.X UR7, URZ, UR7, URZ, UP0, !UPT ;  /* 0x000000073f077290 */ /* 0x000fe200087fe43f */
[----:B------:R-:W-:Y:S01]  /*8960*/  UMOV UR9, 0x10000000 ;  /* 0x1000000000097882 */ /* 0x000fe20000000000 */
[----:B------:R-:W-:Y:S01]  /*8970*/  UMOV UR18, URZ ;  /* 0x0000003f00127c82 */ /* 0x000fe20008000000 */
[----:B------:R-:W-:Y:S01]  /*8980*/  UMOV UR20, UR28 ;  /* 0x0000001c00147c82 */ /* 0x000fe20008000000 */
[----:B------:R-:W-:Y:S01]  /*8990*/  UMOV UR21, UR29 ;  /* 0x0000001d00157c82 */ /* 0x000fe20008000000 */
[----:B------:R-:W-:-:S03]  /*89a0*/  UMOV UR26, 0x40 ;  /* 0x00000040001a7882 */ /* 0x000fc60000000000 */
[----:B------:R-:W-:Y:S02]  /*89b0*/  ULEA UR16, UR16, UR5, 0xe ;  /* 0x0000000510107291 */ /* 0x000fe4000f8e703f */
[----:B------:R-:W-:Y:S02]  /*89c0*/  UIADD3 UR19, UR11, UR19, URZ ;  /* 0x000000130b137290 */ /* 0x000fe4000fffe03f */
[----:B------:R-:W-:Y:S02]  /*89d0*/  UIADD3 UR17, UR17, 0x30050, URZ ;  /* 0x0003005011117890 */ /* 0x000fe4000fffe03f */
[----:B------:R-:W-:-:S03]  /*89e0*/  UIADD3 UR24, UR16, 0x2000, URZ ;  /* 0x0000200010187890 */ /* 0x000fc6000fffe03f */
[----:B------:R-:W-:Y:S02]  /*89f0*/  UMOV UR27, UR19 ;  /* 0x00000013001b7c82 */ /* 0x000fe40008000000 */
[----:B------:R-:W-:Y:S02]  /*8a00*/  UMOV UR25, UR17 ;  /* 0x0000001100197c82 */ /* 0x000fe40008000000 */
[----:B------:R1:W-:Y:S02]  /*8a10*/  UTMALDG.4D [UR16], [UR6], desc[UR8] ;  /* 0x00000810060075b4 */ /* 0x0003e40008019000 */
[----:B------:R1:W-:Y:S02]  /*8a20*/  UTMALDG.4D [UR24], [UR6], desc[UR8] ;  /* 0x00000818060075b4 */ /* 0x0003e40008019000 */
[----:B-1----:R-:W-:Y:S01]  /*8a30*/  NOP ;  /* 0x0000000000007918 */ /* 0x002fe20000000000 */
.L_x_72:
[----:B------:R-:W-:Y:S05]  /*8a40*/  BSYNC B0 ;  /* 0x0000000000007941 */ /* 0x000fea0003800000 */
.L_x_71:
[----:B------:R-:W-:Y:S01]  /*8a50*/  BSSY B0, `(.L_x_76) ;  /* 0x000002e000007945 */ /* 0x000fe20003800000 */
[----:B------:R-:W-:-:S03]  /*8a60*/  MOV R8, RZ ;  /* 0x000000ff00087202 */ /* 0x000fc60000000f00 */
        /* <DEDUP_REMOVED lines=9> */
.L_x_102:
        /* <DEDUP_REMOVED lines=8> */
.L_x_79:
[----:B------:R-:W-:-:S04]  /*8b80*/  LOP3.LUT P0, RZ, R6, 0x1f, RZ, 0xc0, !PT ;  /* 0x0000001f06ff7812 */ /* 0x000fc8000780c0ff */
[----:B------:R-:W-:-:S13]  /*8b90*/  PLOP3.LUT P0, PT, P0, P2, PT, 0x2a, 0x0 ;  /* 0x000000000000781c */ /* 0x000fda0000704572 */
[----:B------:R-:W-:Y:S05]  /*8ba0*/  @P0 BRA `(.L_x_80) ;  /* 0x0000000000040947 */ /* 0x000fea0003800000 */
[----:B------:R-:W-:Y:S01]  /*8bb0*/  BPT.TRAP 0x1 ;  /* 0x000000040000795c */ /* 0x000fe20000300000 */
.L_x_80:
[C---:B------:R-:W-:Y:S01]  /*8bc0*/  LEA R5, R0.reuse, R5, 0xf ;  /* 0x0000000500057211 */ /* 0x040fe200078e78ff */
[----:B------:R-:W-:Y:S01]  /*8bd0*/  ULDC.64 UR6, c[0x0][0x198] ;  /* 0x0000660000067ab9 */ /* 0x000fe20000000a00 */
[----:B------:R-:W-:Y:S01]  /*8be0*/  R2UR UR17, R3 ;  /* 0x00000000031172ca */ /* 0x000fe200000e0000 */
[----:B------:R-:W-:Y:S01]  /*8bf0*/  UIADD3 UR6, UP0, UR6, 0x2f0, URZ ;  /* 0x000002f006067890 */ /* 0x000fe2000ff1e03f */
[----:B------:R-:W-:Y:S01]  /*8c00*/  R2UR UR24, R5 ;  /* 0x00000000051872ca */ /* 0x000fe200000e0000 */
[----:B------:R-:W-:Y:S01]  /*8c10*/  UMOV UR19, URZ ;  /* 0x0000003f00137c82 */ /* 0x000fe20008000000 */
[----:B------:R-:W-:Y:S01]  /*8c20*/  UMOV UR8, 0x0 ;  /* 0x0000000000087882 */ /* 0x000fe20000000000 */
[----:B------:R-:W-:Y:S01]  /*8c30*/  UIADD3.X UR7, URZ, UR7, URZ, UP0, !UPT ;  /* 0x000000073f077290 */ /* 0x000fe200087fe43f */
[----:B------:R-:W-:Y:S01]  /*8c40*/  IADD3 R0, R0, 0x1, RZ ;  /* 0x0000000100007810 */ /* 0x000fe20007ffe0ff */
[----:B------:R-:W-:Y:S01]  /*8c50*/  UMOV UR9, 0x10000000 ;  /* 0x1000000000097882 */ /* 0x000fe20000000000 */
[----:B------:R-:W-:Y:S01]  /*8c60*/  UMOV UR18, URZ ;  /* 0x0000003f00127c82 */ /* 0x000fe20008000000 */
[----:B------:R-:W-:Y:S01]  /*8c70*/  UMOV UR20, UR28 ;  /* 0x0000001c00147c82 */ /* 0x000fe20008000000 */
[----:B------:R-:W-:Y:S01]  /*8c80*/  UMOV UR21, UR29 ;  /* 0x0000001d00157c82 */ /* 0x000fe20008000000 */
[----:B------:R-:W-:Y:S01]  /*8c90*/  UMOV UR26, 0x40 ;  /* 0x00000040001a7882 */ /* 0x000fe20000000000 */
[----:B------:R-:W-:Y:S01]  /*8ca0*/  UMOV UR27, UR19 ;  /* 0x00000013001b7c82 */ /* 0x000fe20008000000 */
[----:B------:R-:W-:Y:S01]  /*8cb0*/  UIADD3 UR17, UR17, 0x30000, URZ ;  /* 0x0003000011117890 */ /* 0x000fe2000fffe03f */
[----:B------:R-:W-:Y:S01]  /*8cc0*/  MOV R8, 0x1 ;  /* 0x0000000100087802 */ /* 0x000fe20000000f00 */
[----:B------:R-:W-:-:S02]  /*8cd0*/  UIADD3 UR16, UR24, 0x8000, URZ ;  /* 0x0000800018107890 */ /* 0x000fc4000fffe03f */
[----:B------:R-:W-:-:S03]  /*8ce0*/  UIADD3 UR24, UR24, 0xc000, URZ ;  /* 0x0000c00018187890 */ /* 0x000fc6000fffe03f */
[----:B------:R-:W-:-:S04]  /*8cf0*/  UMOV UR25, UR17 ;  /* 0x0000001100197c82 */ /* 0x000fc80008000000 */
[----:B------:R1:W-:Y:S02]  /*8d00*/  UTMALDG.4D [UR16], [UR6], desc[UR8] ;  /* 0x00000810060075b4 */ /* 0x0003e40008019000 */
[----:B------:R1:W-:Y:S02]  /*8d10*/  UTMALDG.4D [UR24], [UR6], desc[UR8] ;  /* 0x00000818060075b4 */ /* 0x0003e40008019000 */
[----:B-1----:R-:W-:Y:S01]  /*8d20*/  NOP ;  /* 0x0000000000007918 */ /* 0x002fe20000000000 */
.L_x_77:
[----:B------:R-:W-:Y:S05]  /*8d30*/  BSYNC B0 ;  /* 0x0000000000007941 */ /* 0x000fea0003800000 */
.L_x_76:
[----:B------:R-:W-:-:S13]  /*8d40*/  ISETP.GE.AND P0, PT, R2, 0x81, PT ;  /* 0x000000810200780c */ /* 0x000fda0003f06270 */
[----:B------:R-:W-:Y:S05]  /*8d50*/  @!P0 EXIT ;  /* 0x000000000000894d */ /* 0x000fea0003800000 */
[----:B------:R-:W-:Y:S01]  /*8d60*/  IADD3 R2, R2, 0x7f, RZ ;  /* 0x0000007f02027810 */ /* 0x000fe20007ffe0ff */
[----:B------:R-:W-:Y:S01]  /*8d70*/  BSSY B0, `(.L_x_81) ;  /* 0x0000069000007945 */ /* 0x000fe20003800000 */
[----:B------:R-:W-:Y:S02]  /*8d80*/  LOP3.LUT P0, RZ, R6, 0x1f, RZ, 0xc0, !PT ;  /* 0x0000001f06ff7812 */ /* 0x000fe4000780c0ff */
[----:B------:R-:W-:Y:S02]  /*8d90*/  SHF.R.S32.HI R3, RZ, 0x1f, R2 ;  /* 0x0000001fff037819 */ /* 0x000fe40000011402 */
[----:B------:R-:W-:Y:S02]  /*8da0*/  PLOP3.LUT P0, PT, P0, P2, PT, 0x2a, 0x0 ;  /* 0x000000000000781c */ /* 0x000fe40000704572 */
[----:B------:R-:W-:Y:S02]  /*8db0*/  LEA.HI R3, R3, R2, RZ, 0x7 ;  /* 0x0000000203037211 */ /* 0x000fe400078f38ff */
[----:B------:R-:W-:-:S02]  /*8dc0*/  MOV R2, UR4 ;  /* 0x0000000400027c02 */ /* 0x000fc40008000f00 */
[----:B------:R-:W-:Y:S02]  /*8dd0*/  SHF.R.S32.HI R3, RZ, 0x7, R3 ;  /* 0x00000007ff037819 */ /* 0x000fe40000011403 */
[----:B------:R-:W-:Y:S02]  /*8de0*/  LOP3.LUT R2, R2, 0x2, RZ, 0xfc, !PT ;  /* 0x0000000202027812 */ /* 0x000fe400078efcff */
[----:B------:R-:W-:Y:S02]  /*8df0*/  SHF.L.U32 R4, R3, 0x1, RZ ;  /* 0x0000000103047819 */ /* 0x000fe400000006ff */
[----:B------:R-:W-:-:S07]  /*8e00*/  MOV R3, 0x1 ;  /* 0x0000000100037802 */ /* 0x000fce0000000f00 */
.L_x_92:
[----:B------:R-:W-:Y:S04]  /*8e10*/  BSSY B1, `(.L_x_82) ;  /* 0x000002c000017945 */ /* 0x000fe80003800000 */
[----:B------:R-:W-:Y:S05]  /*8e20*/  @!P3 BRA `(.L_x_83) ;  /* 0x0000000000a8b947 */ /* 0x000fea0003800000 */
[----:B------:R-:W1:Y:S01]  /*8e30*/  S2R R6, SR_CgaCtaId ;  /* 0x0000000000067919 */ /* 0x000e620000008800 */
[----:B------:R-:W-:-:S04]  /*8e40*/  MOV R5, 0x400 ;  /* 0x0000040000057802 */ /* 0x000fc80000000f00 */
[----:B-1----:R-:W-:Y:S02]  /*8e50*/  LEA R7, R6, R5, 0x18 ;  /* 0x0000000506077211 */ /* 0x002fe400078ec0ff */
[----:B------:R-:W-:Y:S02]  /*8e60*/  SHF.L.U32 R5, R3, 0x1f, RZ ;  /* 0x0000001f03057819 */ /* 0x000fe400000006ff */
[----:B------:R-:W-:-:S04]  /*8e70*/  LEA R6, R0, R7, 0x3 ;  /* 0x0000000700067211 */ /* 0x000fc800078e18ff */
[----:B------:R-:W1:Y:S02]  /*8e80*/  SYNCS.PHASECHK.TRANS64.TRYWAIT P4, [R6+URZ+0x30028], R5 ;  /* 0x03002805060075a7 */ /* 0x000e64000808017f */
[----:B-1----:R-:W-:Y:S05]  /*8e90*/  @!P4 BRA `(.L_x_84) ;  /* 0x000000080058c947 */ /* 0x002fea0003800000 */
.L_x_103:
[----:B-1----:R-:W-:-:S04]  /*8ea0*/  @P2 MOV R5, 0x8000 ;  /* 0x0000800000052802 */ /* 0x002fc80000000f00 */
[----:B------:R1:W-:Y:S02]  /*8eb0*/  @P2 SYNCS.ARRIVE.TRANS64 RZ, [R6+URZ+0x30000], R5 ;  /* 0x0300000506ff29a7 */ /* 0x0003e4000800003f */
[----:B-1----:R-:W-:-:S04]  /*8ec0*/  PRMT R5, R2, 0x9910, RZ ;  /* 0x0000991002057816 */ /* 0x002fc800000000ff */
[----:B------:R-:W-:-:S13]  /*8ed0*/  ISETP.NE.AND P4, PT, R5, 0x2, PT ;  /* 0x000000020500780c */ /* 0x000fda0003f85270 */
[----:B------:R-:W-:Y:S05]  /*8ee0*/  @P4 BRA `(.L_x_85) ;  /* 0x0000000000044947 */ /* 0x000fea0003800000 */
[----:B------:R-:W-:Y:S01]  /*8ef0*/  BPT.TRAP 0x1 ;  /* 0x000000040000795c */ /* 0x000fe20000300000 */
.L_x_85:
[----:B------:R-:W-:Y:S05]  /*8f00*/  @P0 BRA `(.L_x_86) ;  /* 0x0000000000040947 */ /* 0x000fea0003800000 */
[----:B------:R-:W-:Y:S01]  /*8f10*/  BPT.TRAP 0x1 ;  /* 0x000000040000795c */ /* 0x000fe20000300000 */
.L_x_86:
[----:B------:R-:W-:Y:S01]  /*8f20*/  LEA R7, R0, R7, 0xf ;  /* 0x0000000700077211 */ /* 0x000fe200078e78ff */
[----:B------:R-:W-:Y:S01]  /*8f30*/  ULDC.64 UR6, c[0x0][0x198] ;  /* 0x0000660000067ab9 */ /* 0x000fe20000000a00 */
[----:B------:R-:W-:Y:S01]  /*8f40*/  R2UR UR25, R6 ;  /* 0x00000000061972ca */ /* 0x000fe200000e0000 */
[----:B------:R-:W-:Y:S01]  /*8f50*/  UIADD3 UR6, UP0, UR6, 0x1f0, URZ ;  /* 0x000001f006067890 */ /* 0x000fe2000ff1e03f */
[----:B------:R-:W-:Y:S01]  /*8f60*/  R2UR UR16, R7 ;  /* 0x00000000071072ca */ /* 0x000fe200000e0000 */
[----:B------:R-:W-:Y:S01]  /*8f70*/  UMOV UR8, 0x0 ;  /* 0x0000000000087882 */ /* 0x000fe20000000000 */
[----:B------:R-:W-:Y:S01]  /*8f80*/  R2UR UR27, R8 ;  /* 0x00000000081b72ca */ /* 0x000fe200000e0000 */
[----:B------:R-:W-:Y:S01]  /*8f90*/  UIADD3.X UR7, URZ, UR7, URZ, UP0, !UPT ;  /* 0x000000073f077290 */ /* 0x000fe200087fe43f */
[----:B------:R-:W-:Y:S01]  /*8fa0*/  IADD3 R5, R0, 0x1, RZ ;  /* 0x0000000100057810 */ /* 0x000fe20007ffe0ff */
[----:B------:R-:W-:Y:S01]  /*8fb0*/  UMOV UR9, 0x10000000 ;  /* 0x1000000000097882 */ /* 0x000fe20000000000 */
[----:B------:R-:W-:Y:S01]  /*8fc0*/  UMOV UR26, URZ ;  /* 0x0000003f001a7c82 */ /* 0x000fe20008000000 */
[----:B------:R-:W-:Y:S01]  /*8fd0*/  UMOV UR18, 0x40 ;  /* 0x0000004000127882 */ /* 0x000fe20000000000 */
[----:B------:R-:W-:Y:S01]  /*8fe0*/  UMOV UR20, UR28 ;  /* 0x0000001c00147c82 */ /* 0x000fe20008000000 */
[----:B------:R-:W-:Y:S01]  /*8ff0*/  UMOV UR21, UR29 ;  /* 0x0000001d00157c82 */ /* 0x000fe20008000000 */
[----:B------:R-:W-:Y:S01]  /*9000*/  ISETP.NE.AND P4, PT, R5, 0x5, PT ;  /* 0x000000050500780c */ /* 0x000fe20003f85270 */
[----:B------:R-:W-:-:S02]  /*9010*/  UIADD3 UR25, UR25, 0x30000, URZ ;  /* 0x0003000019197890 */ /* 0x000fc4000fffe03f */
[----:B------:R-:W-:Y:S01]  /*9020*/  UIADD3 UR24, UR16, 0x8000, URZ ;  /* 0x0000800010187890 */ /* 0x000fe2000fffe03f */
[----:B------:R-:W-:Y:S01]  /*9030*/  SEL R0, RZ, 0x1, P4 ;  /* 0x00000001ff007807 */ /* 0x000fe20002000000 */
[----:B------:R-:W-:Y:S02]  /*9040*/  USHF.L.U32 UR27, UR27, 0x7, URZ ;  /* 0x000000071b1b7899 */ /* 0x000fe4000800063f */
[----:B------:R-:W-:Y:S01]  /*9050*/  UIADD3 UR16, UR16, 0xc000, URZ ;  /* 0x0000c00010107890 */ /* 0x000fe2000fffe03f */
[----:B------:R-:W-:Y:S01]  /*9060*/  LOP3.LUT R3, R3, R0, RZ, 0x3c, !PT ;  /* 0x0000000003037212 */ /* 0x000fe200078e3cff */
[----:B------:R-:W-:Y:S01]  /*9070*/  UMOV UR17, UR25 ;  /* 0x0000001900117c82 */ /* 0x000fe20008000000 */
[----:B------:R-:W-:Y:S02]  /*9080*/  SEL R0, R5, RZ, P4 ;  /* 0x000000ff05007207 */ /* 0x000fe40002000000 */
[----:B------:R-:W-:Y:S02]  /*9090*/  UMOV UR19, UR27 ;  /* 0x0000001b00137c82 */ /* 0x000fe40008000000 */
[----:B------:R1:W-:Y:S02]  /*90a0*/  UTMALDG.4D [UR24], [UR6], desc[UR8] ;  /* 0x00000818060075b4 */ /* 0x0003e40008019000 */
[----:B------:R1:W-:Y:S02]  /*90b0*/  UTMALDG.4D [UR16], [UR6], desc[UR8] ;  /* 0x00000810060075b4 */ /* 0x0003e40008019000 */
[----:B-1----:R-:W-:Y:S01]  /*90c0*/  NOP ;  /* 0x0000000000007918 */ /* 0x002fe20000000000 */
.L_x_83:
[----:B------:R-:W-:Y:S05]  /*90d0*/  BSYNC B1 ;  /* 0x0000000000017941 */ /* 0x000fea0003800000 */
.L_x_82:
[----:B------:R-:W-:Y:S01]  /*90e0*/  ISETP.LT.OR P4, PT, R4, 0x4, !P3 ;  /* 0x000000040400780c */ /* 0x000fe20005f81670 */
[----:B------:R-:W-:-:S12]  /*90f0*/  BSSY B1, `(.L_x_87) ;  /* 0x000002d000017945 */ /* 0x000fd80003800000 */
[----:B------:R-:W-:Y:S05]  /*9100*/  @P4 BRA `(.L_x_88) ;  /* 0x0000000000ac4947 */ /* 0x000fea0003800000 */
[----:B------:R-:W1:Y:S01]  /*9110*/  S2R R6, SR_CgaCtaId ;  /* 0x0000000000067919 */ /* 0x000e620000008800 */
[----:B------:R-:W-:Y:S02]  /*9120*/  MOV R5, 0x400 ;  /* 0x0000040000057802 */ /* 0x000fe40000000f00 */
[----:B------:R-:W-:Y:S02]  /*9130*/  SHF.L.U32 R7, R3, 0x1f, RZ ;  /* 0x0000001f03077819 */ /* 0x000fe400000006ff */
[----:B-1----:R-:W-:-:S04]  /*9140*/  LEA R5, R6, R5, 0x18 ;  /* 0x0000000506057211 */ /* 0x002fc800078ec0ff */
[----:B------:R-:W-:-:S04]  /*9150*/  LEA R6, R0, R5, 0x3 ;  /* 0x0000000500067211 */ /* 0x000fc800078e18ff */
[----:B------:R-:W1:Y:S02]  /*9160*/  SYNCS.PHASECHK.TRANS64.TRYWAIT P4, [R6+URZ+0x30028], R7 ;  /* 0x03002807060075a7 */ /* 0x000e64000808017f */
[----:B-1----:R-:W-:Y:S05]  /*9170*/  @!P4 BRA `(.L_x_89) ;  /* 0x0000000400b4c947 */ /* 0x002fea0003800000 */
.L_x_104:
[----:B-1----:R-:W-:-:S04]  /*9180*/  @P1 MOV R7, 0x8000 ;  /* 0x0000800000071802 */ /* 0x002fc80000000f00 */
[----:B------:R1:W-:Y:S02]  /*9190*/  @P1 SYNCS.ARRIVE.TRANS64 RZ, [R6+URZ+0x30000], R7 ;  /* 0x0300000706ff19a7 */ /* 0x0003e4000800003f */
[----:B-1----:R-:W-:-:S04]  /*91a0*/  PRMT R7, R2, 0x9910, RZ ;  /* 0x0000991002077816 */ /* 0x002fc800000000ff */
[----:B------:R-:W-:-:S13]  /*91b0*/  ISETP.NE.AND P4, PT, R7, 0x2, PT ;  /* 0x000000020700780c */ /* 0x000fda0003f85270 */
[----:B------:R-:W-:Y:S05]  /*91c0*/  @P4 BRA `(.L_x_90) ;  /* 0x0000000000044947 */ /* 0x000fea0003800000 */
[----:B------:R-:W-:Y:S01]  /*91d0*/  BPT.TRAP 0x1 ;  /* 0x000000040000795c */ /* 0x000fe20000300000 */
.L_x_90:
[----:B------:R-:W-:Y:S05]  /*91e0*/  @P0 BRA `(.L_x_91) ;  /* 0x0000000000040947 */ /* 0x000fea0003800000 */
[----:B------:R-:W-:Y:S01]  /*91f0*/  BPT.TRAP 0x1 ;  /* 0x000000040000795c */ /* 0x000fe20000300000 */
.L_x_91:
        /* <DEDUP_REMOVED lines=15> */
[----:B------:R-:W-:Y:S01]  /*92f0*/  UIADD3 UR25, UR25, 0x30000, URZ ;  /* 0x0003000019197890 */ /* 0x000fe2000fffe03f */
[----:B------:R-:W-:Y:S01]  /*9300*/  IADD3 R8, R8, 0x1, RZ ;  /* 0x0000000108087810 */ /* 0x000fe20007ffe0ff */
[----:B------:R-:W-:Y:S01]  /*9310*/  UIADD3 UR24, UR16, 0x8000, URZ ;  /* 0x0000800010187890 */ /* 0x000fe2000fffe03f */
[----:B------:R-:W-:Y:S01]  /*9320*/  SEL R6, RZ, 0x1, P4 ;  /* 0x00000001ff067807 */ /* 0x000fe20002000000 */
[----:B------:R-:W-:Y:S01]  /*9330*/  USHF.L.U32 UR27, UR27, 0x7, URZ ;  /* 0x000000071b1b7899 */ /* 0x000fe2000800063f */
[----:B------:R-:W-:Y:S01]  /*9340*/  SEL R0, R0, RZ, P4 ;  /* 0x000000ff00007207 */ /* 0x000fe20002000000 */
[----:B------:R-:W-:Y:S01]  /*9350*/  UIADD3 UR16, UR16, 0xc000, URZ ;  /* 0x0000c00010107890 */ /* 0x000fe2000fffe03f */
[----:B------:R-:W-:Y:S01]  /*9360*/  LOP3.LUT R3, R3, R6, RZ, 0x3c, !PT ;  /* 0x0000000603037212 */ /* 0x000fe200078e3cff */
[----:B------:R-:W-:-:S03]  /*9370*/  UMOV UR17, UR25 ;  /* 0x0000001900117c82 */ /* 0x000fc60008000000 */
[----:B------:R-:W-:Y:S02]  /*9380*/  UMOV UR19, UR27 ;  /* 0x0000001b00137c82 */ /* 0x000fe40008000000 */
[----:B------:R1:W-:Y:S02]  /*9390*/  UTMALDG.4D [UR24], [UR6], desc[UR8] ;  /* 0x00000818060075b4 */ /* 0x0003e40008019000 */
[----:B------:R1:W-:Y:S02]  /*93a0*/  UTMALDG.4D [UR16], [UR6], desc[UR8] ;  /* 0x00000810060075b4 */ /* 0x0003e40008019000 */
[----:B-1----:R-:W-:Y:S01]  /*93b0*/  NOP ;  /* 0x0000000000007918 */ /* 0x002fe20000000000 */
.L_x_88:
[----:B------:R-:W-:Y:S05]  /*93c0*/  BSYNC B1 ;  /* 0x0000000000017941 */ /* 0x000fea0003800000 */
.L_x_87:
[C---:B------:R-:W-:Y:S02]  /*93d0*/  ISETP.GT.AND P4, PT, R4.reuse, 0x4, PT ;  /* 0x000000040400780c */ /* 0x040fe40003f84270 */
[----:B------:R-:W-:-:S11]  /*93e0*/  IADD3 R4, R4, -0x2, RZ ;  /* 0xfffffffe04047810 */ /* 0x000fd60007ffe0ff */
[----:B------:R-:W-:Y:S05]  /*93f0*/  @P4 BRA `(.L_x_92) ;  /* 0xfffffff800844947 */ /* 0x000fea000383ffff */
[----:B------:R-:W-:Y:S05]  /*9400*/  BSYNC B0 ;  /* 0x0000000000007941 */ /* 0x000fea0003800000 */
.L_x_81:
[----:B------:R-:W-:Y:S05]  /*9410*/  EXIT ;  /* 0x000000000000794d */ /* 0x000fea0003800000 */
.L_x_15:
[----:B--2---:R-:W-:-:S04]  /*9420*/  MOV R3, UR8 ;  /* 0x0000000800037c02 */ /* 0x004fc80008000f00 */
[----:B------:R2:W3:Y:S03]  /*9430*/  SYNCS.PHASECHK.TRANS64.TRYWAIT P1, [R3+URZ+0x30050], R0 ;  /* 0x03005000030075a7 */ /* 0x0004e6000802017f */
[----:B---3--:R-:W-:Y:S05]  /*9440*/  @!P1 NANOSLEEP.SYNCS 0x989680 ;  /* 0x009896800000995d */ /* 0x008fea0003900000 */
[----:B------:R-:W3:Y:S02]  /*9450*/  @!P1 SYNCS.PHASECHK.TRANS64 P1, [R3+URZ+0x30050], R0 ;  /* 0x03005000030095a7 */ /* 0x000ee4000802007f */
[----:B---3--:R-:W-:Y:S05]  /*9460*/  @!P1 BRA `(.L_x_15) ;  /* 0xfffffffc00ec9947 */ /* 0x008fea000383ffff */
[----:B------:R-:W-:Y:S05]  /*9470*/  BRA `(.L_x_93) ;  /* 0xffffff78003c7947 */ /* 0x000fea000383ffff */
.L_x_17:
[----:B--2---:R-:W-:-:S04]  /*9480*/  MOV R0, UR37 ;  /* 0x0000002500007c02 */ /* 0x004fc80008000f00 */
[----:B------:R2:W3:Y:S03]  /*9490*/  SYNCS.PHASECHK.TRANS64.TRYWAIT P1, [R0+URZ+0x30000], R5 ;  /* 0x03000005000075a7 */ /* 0x0004e6000802017f */
[----:B---3--:R-:W-:Y:S05]  /*94a0*/  @!P1 NANOSLEEP.SYNCS 0x989680 ;  /* 0x009896800000995d */ /* 0x008fea0003900000 */
[----:B------:R-:W3:Y:S02]  /*94b0*/  @!P1 SYNCS.PHASECHK.TRANS64 P1, [R0+URZ+0x30000], R5 ;  /* 0x03000005000095a7 */ /* 0x000ee4000802007f */
[----:B---3--:R-:W-:Y:S05]  /*94c0*/  @!P1 BRA `(.L_x_17) ;  /* 0xfffffffc00ec9947 */ /* 0x008fea000383ffff */
[----:B------:R-:W-:Y:S05]  /*94d0*/  BRA `(.L_x_94) ;  /* 0xffffff7800407947 */ /* 0x000fea000383ffff */
.L_x_18:
[----:B--2---:R-:W-:-:S04]  /*94e0*/  MOV R3, UR10 ;  /* 0x0000000a00037c02 */ /* 0x004fc80008000f00 */
[----:B------:R2:W3:Y:S03]  /*94f0*/  SYNCS.PHASECHK.TRANS64.TRYWAIT P1, [R3+URZ], R0 ;  /* 0x00000000030075a7 */ /* 0x0004e6000802017f */
[----:B---3--:R-:W-:Y:S05]  /*9500*/  @!P1 NANOSLEEP.SYNCS 0x989680 ;  /* 0x009896800000995d */ /* 0x008fea0003900000 */
[----:B------:R-:W3:Y:S02]  /*9510*/  @!P1 SYNCS.PHASECHK.TRANS64 P1, [R3+URZ], R0 ;  /* 0x00000000030095a7 */ /* 0x000ee4000802007f */
[----:B---3--:R-:W-:Y:S05]  /*9520*/  @!P1 BRA `(.L_x_18) ;  /* 0xfffffffc00ec9947 */ /* 0x008fea000383ffff */
[----:B------:R-:W-:Y:S05]  /*9530*/  BRA `(.L_x_95) ;  /* 0xffffff7800447947 */ /* 0x000fea000383ffff */
.L_x_20:
[----:B-1----:R-:W-:-:S04]  /*9540*/  MOV R6, UR37 ;  /* 0x0000002500067c02 */ /* 0x002fc80008000f00 */
[----:B------:R1:W2:Y:S03]  /*9550*/  SYNCS.PHASECHK.TRANS64.TRYWAIT P1, [R6+URZ+0x30008], R5 ;  /* 0x03000805060075a7 */ /* 0x0002a6000802017f */
[----:B--2---:R-:W-:Y:S05]  /*9560*/  @!P1 NANOSLEEP.SYNCS 0x989680 ;  /* 0x009896800000995d */ /* 0x004fea0003900000 */
[----:B------:R-:W2:Y:S02]  /*9570*/  @!P1 SYNCS.PHASECHK.TRANS64 P1, [R6+URZ+0x30008], R5 ;  /* 0x03000805060095a7 */ /* 0x000ea4000802007f */
[----:B--2---:R-:W-:Y:S05]  /*9580*/  @!P1 BRA `(.L_x_20) ;  /* 0xfffffffc00ec9947 */ /* 0x004fea000383ffff */
[----:B------:R-:W-:Y:S05]  /*9590*/  BRA `(.L_x_96) ;  /* 0xffffff9c00fc7947 */ /* 0x000fea000383ffff */
.L_x_25:
[----:B-1----:R-:W-:-:S04]  /*95a0*/  MOV R4, UR10 ;  /* 0x0000000a00047c02 */ /* 0x002fc80008000f00 */
[----:B------:R1:W2:Y:S03]  /*95b0*/  SYNCS.PHASECHK.TRANS64.TRYWAIT P2, [R4+URZ+0x30000], R3 ;  /* 0x03000003040075a7 */ /* 0x0002a6000804017f */
[----:B--2---:R-:W-:Y:S05]  /*95c0*/  @!P2 NANOSLEEP.SYNCS 0x989680 ;  /* 0x009896800000a95d */ /* 0x004fea0003900000 */
[----:B------:R-:W2:Y:S02]  /*95d0*/  @!P2 SYNCS.PHASECHK.TRANS64 P2, [R4+URZ+0x30000], R3 ;  /* 0x030000030400a5a7 */ /* 0x000ea4000804007f */
[----:B--2---:R-:W-:Y:S05]  /*95e0*/  @!P2 BRA `(.L_x_25) ;  /* 0xfffffffc00eca947 */ /* 0x004fea000383ffff */
[----:B------:R-:W-:Y:S05]  /*95f0*/  BRA `(.L_x_97) ;  /* 0xffffffa000fc7947 */ /* 0x000fea000383ffff */
.L_x_29:
[----:B-1----:R-:W-:-:S04]  /*9600*/  MOV R8, UR11 ;  /* 0x0000000b00087c02 */ /* 0x002fc80008000f00 */
[----:B------:R1:W2:Y:S03]  /*9610*/  SYNCS.PHASECHK.TRANS64.TRYWAIT P2, [R8+URZ+0x30000], R9 ;  /* 0x03000009080075a7 */ /* 0x0002a6000804017f */
[----:B--2---:R-:W-:Y:S05]  /*9620*/  @!P2 NANOSLEEP.SYNCS 0x989680 ;  /* 0x009896800000a95d */ /* 0x004fea0003900000 */
[----:B------:R-:W2:Y:S02]  /*9630*/  @!P2 SYNCS.PHASECHK.TRANS64 P2, [R8+URZ+0x30000], R9 ;  /* 0x030000090800a5a7 */ /* 0x000ea4000804007f */
[----:B--2---:R-:W-:Y:S05]  /*9640*/  @!P2 BRA `(.L_x_29) ;  /* 0xfffffffc00eca947 */ /* 0x004fea000383ffff */
[----:B------:R-:W-:Y:S05]  /*9650*/  BRA `(.L_x_28) ;  /* 0xffffffc800a47947 */ /* 0x000fea000383ffff */
.L_x_45:
[----:B-1----:R-:W-:-:S04]  /*9660*/  MOV R3, UR4 ;  /* 0x0000000400037c02 */ /* 0x002fc80008000f00 */
[----:B------:R1:W2:Y:S03]  /*9670*/  SYNCS.PHASECHK.TRANS64.TRYWAIT P0, [R3+URZ+0x30098], R0 ;  /* 0x03009800030075a7 */ /* 0x0002a6000800017f */
[----:B--2---:R-:W-:Y:S05]  /*9680*/  @!P0 NANOSLEEP.SYNCS 0x989680 ;  /* 0x009896800000895d */ /* 0x004fea0003900000 */
[----:B------:R-:W2:Y:S02]  /*9690*/  @!P0 SYNCS.PHASECHK.TRANS64 P0, [R3+URZ+0x30098], R0 ;  /* 0x03009800030085a7 */ /* 0x000ea4000800007f */
[----:B--2---:R-:W-:Y:S05]  /*96a0*/  @!P0 BRA `(.L_x_45) ;  /* 0xfffffffc00ec8947 */ /* 0x004fea000383ffff */
[----:B------:R-:W-:Y:S05]  /*96b0*/  BRA `(.L_x_98) ;  /* 0xffffffd400687947 */ /* 0x000fea000383ffff */
.L_x_63:
[----:B--2---:R2:W4:Y:S02]  /*96c0*/  SYNCS.PHASECHK.TRANS64.TRYWAIT P0, [R3+URZ+0x30060], R2 ;  /* 0x03006002030075a7 */ /* 0x004524000800017f */
[----:B----4-:R-:W-:Y:S05]  /*96d0*/  @!P0 NANOSLEEP.SYNCS 0x989680 ;  /* 0x009896800000895d */ /* 0x010fea0003900000 */
[----:B------:R-:W4:Y:S02]  /*96e0*/  @!P0 SYNCS.PHASECHK.TRANS64 P0, [R3+URZ+0x30060], R2 ;  /* 0x03006002030085a7 */ /* 0x000f24000800007f */
[----:B----4-:R-:W-:Y:S05]  /*96f0*/  @!P0 BRA `(.L_x_63) ;  /* 0xfffffffc00f08947 */ /* 0x010fea000383ffff */
[----:B------:R-:W-:Y:S05]  /*9700*/  BRA `(.L_x_99) ;  /* 0xffffffe800ec7947 */ /* 0x000fea000383ffff */
.L_x_68:
[----:B-1----:R1:W2:Y:S02]  /*9710*/  SYNCS.PHASECHK.TRANS64.TRYWAIT P0, [R5+URZ+0x30028], R0 ;  /* 0x03002800050075a7 */ /* 0x0022a4000800017f */
[----:B--2---:R-:W-:Y:S05]  /*9720*/  @!P0 NANOSLEEP.SYNCS 0x989680 ;  /* 0x009896800000895d */ /* 0x004fea0003900000 */
[----:B------:R-:W2:Y:S02]  /*9730*/  @!P0 SYNCS.PHASECHK.TRANS64 P0, [R5+URZ+0x30028], R0 ;  /* 0x03002800050085a7 */ /* 0x000ea4000800007f */
[----:B--2---:R-:W-:Y:S05]  /*9740*/  @!P0 BRA `(.L_x_68) ;  /* 0xfffffffc00f08947 */ /* 0x004fea000383ffff */
[----:B------:R-:W-:Y:S05]  /*9750*/  BRA `(.L_x_100) ;  /* 0xffffffec00847947 */ /* 0x000fea000383ffff */
.L_x_73:
[----:B-1----:R1:W2:Y:S02]  /*9760*/  SYNCS.PHASECHK.TRANS64.TRYWAIT P0, [R4+URZ+0x30060], R5 ;  /* 0x03006005040075a7 */ /* 0x0022a4000800017f */
[----:B--2---:R-:W-:Y:S05]  /*9770*/  @!P0 NANOSLEEP.SYNCS 0x989680 ;  /* 0x009896800000895d */ /* 0x004fea0003900000 */
[----:B------:R-:W2:Y:S02]  /*9780*/  @!P0 SYNCS.PHASECHK.TRANS64 P0, [R4+URZ+0x30060], R5 ;  /* 0x03006005040085a7 */ /* 0x000ea4000800007f */
[----:B--2---:R-:W-:Y:S05]  /*9790*/  @!P0 BRA `(.L_x_73) ;  /* 0xfffffffc00f08947 */ /* 0x004fea000383ffff */
[----:B------:R-:W-:Y:S05]  /*97a0*/  BRA `(.L_x_101) ;  /* 0xfffffff0001c7947 */ /* 0x000fea000383ffff */
.L_x_78:
[----:B-1----:R1:W2:Y:S02]  /*97b0*/  SYNCS.PHASECHK.TRANS64.TRYWAIT P0, [R3+URZ+0x30028], R4 ;  /* 0x03002804030075a7 */ /* 0x0022a4000800017f */
[----:B--2---:R-:W-:Y:S05]  /*97c0*/  @!P0 NANOSLEEP.SYNCS 0x989680 ;  /* 0x009896800000895d */ /* 0x004fea0003900000 */
[----:B------:R-:W2:Y:S02]  /*97d0*/  @!P0 SYNCS.PHASECHK.TRANS64 P0, [R3+URZ+0x30028], R4 ;  /* 0x03002804030085a7 */ /* 0x000ea4000800007f */
[----:B--2---:R-:W-:Y:S05]  /*97e0*/  @!P0 BRA `(.L_x_78) ;  /* 0xfffffffc00f08947 */ /* 0x004fea000383ffff */
[----:B------:R-:W-:Y:S05]  /*97f0*/  BRA `(.L_x_102) ;  /* 0xfffffff000c07947 */ /* 0x000fea000383ffff */
.L_x_84:
[----:B-1----:R1:W2:Y:S02]  /*9800*/  SYNCS.PHASECHK.TRANS64.TRYWAIT P4, [R6+URZ+0x30028], R5 ;  /* 0x03002805060075a7 */ /* 0x0022a4000808017f */
[----:B--2---:R-:W-:Y:S05]  /*9810*/  @!P4 NANOSLEEP.SYNCS 0x989680 ;  /* 0x009896800000c95d */ /* 0x004fea0003900000 */
[----:B------:R-:W2:Y:S02]  /*9820*/  @!P4 SYNCS.PHASECHK.TRANS64 P4, [R6+URZ+0x30028], R5 ;  /* 0x030028050600c5a7 */ /* 0x000ea4000808007f */
[----:B--2---:R-:W-:Y:S05]  /*9830*/  @!P4 BRA `(.L_x_84) ;  /* 0xfffffffc00f0c947 */ /* 0x004fea000383ffff */
[----:B------:R-:W-:Y:S05]  /*9840*/  BRA `(.L_x_103) ;  /* 0xfffffff400947947 */ /* 0x000fea000383ffff */
.L_x_89:
[----:B-1----:R1:W2:Y:S02]  /*9850*/  SYNCS.PHASECHK.TRANS64.TRYWAIT P4, [R6+URZ+0x30028], R7 ;  /* 0x03002807060075a7 */ /* 0x0022a4000808017f */
[----:B--2---:R-:W-:Y:S05]  /*9860*/  @!P4 NANOSLEEP.SYNCS 0x989680 ;  /* 0x009896800000c95d */ /* 0x004fea0003900000 */
[----:B------:R-:W2:Y:S02]  /*9870*/  @!P4 SYNCS.PHASECHK.TRANS64 P4, [R6+URZ+0x30028], R7 ;  /* 0x030028070600c5a7 */ /* 0x000ea4000808007f */
[----:B--2---:R-:W-:Y:S05]  /*9880*/  @!P4 BRA `(.L_x_89) ;  /* 0xfffffffc00f0c947 */ /* 0x004fea000383ffff */
[----:B------:R-:W-:Y:S05]  /*9890*/  BRA `(.L_x_104) ;  /* 0xfffffff800387947 */ /* 0x000fea000383ffff */
        .weak           $__internal_0_$__cuda_sm20_rcp_rn_f32_slowpath
        .type           $__internal_0_$__cuda_sm20_rcp_rn_f32_slowpath,@function
        .size           $__internal_0_$__cuda_sm20_rcp_rn_f32_slowpath,(.L_x_110 - $__internal_0_$__cuda_sm20_rcp_rn_f32_slowpath)
$__internal_0_$__cuda_sm20_rcp_rn_f32_slowpath:
[----:B------:R-:W-:Y:S01]  /*98a0*/  SHF.L.U32 R0, R2, 0x1, RZ ;  /* 0x0000000102007819 */ /* 0x000fe200000006ff */
[----:B------:R-:W-:Y:S03]  /*98b0*/  BSSY B2, `(.L_x_105) ;  /* 0x0000030000027945 */ /* 0x000fe60003800000 */
[----:B------:R-:W-:-:S04]  /*98c0*/  SHF.R.U32.HI R16, RZ, 0x18, R0 ;  /* 0x00000018ff107819 */ /* 0x000fc80000011600 */
[----:B------:R-:W-:-:S13]  /*98d0*/  ISETP.NE.U32.AND P0, PT, R16, RZ, PT ;  /* 0x000000ff1000720c */ /* 0x000fda0003f05070 */
[----:B------:R-:W-:Y:S05]  /*98e0*/  @P0 BRA `(.L_x_106) ;  /* 0x0000000000280947 */ /* 0x000fea0003800000 */
[----:B------:R-:W-:-:S04]  /*98f0*/  SHF.L.U32 R0, R2, 0x1, RZ ;  /* 0x0000000102007819 */ /* 0x000fc800000006ff */
[----:B------:R-:W-:-:S13]  /*9900*/  ISETP.NE.AND P0, PT, R0, RZ, PT ;  /* 0x000000ff0000720c */ /* 0x000fda0003f05270 */
[----:B------:R-:W-:Y:S01]  /*9910*/  @P0 FFMA R6, R2, 1.84467440737095516160e+19, RZ ;  /* 0x5f80000002060823 */ /* 0x000fe200000000ff */
[----:B------:R-:W-:Y:S08]  /*9920*/  @!P0 MUFU.RCP R5, R2 ;  /* 0x0000000200058308 */ /* 0x000ff00000001000 */
[----:B------:R-:W1:Y:S02]  /*9930*/  @P0 MUFU.RCP R7, R6 ;  /* 0x0000000600070308 */ /* 0x000e640000001000 */
[----:B-1----:R-:W-:-:S04]  /*9940*/  @P0 FFMA R0, R6, R7, -1 ;  /* 0xbf80000006000423 */ /* 0x002fc80000000007 */
[----:B------:R-:W-:-:S04]  /*9950*/  @P0 FADD.FTZ R0, -R0, -RZ ;  /* 0x800000ff00000221 */ /* 0x000fc80000010100 */
[----:B------:R-:W-:-:S04]  /*9960*/  @P0 FFMA R0, R7, R0, R7 ;  /* 0x0000000007000223 */ /* 0x000fc80000000007 */
[----:B------:R-:W-:Y:S01]  /*9970*/  @P0 FFMA R5, R0, 1.84467440737095516160e+19, RZ ;  /* 0x5f80000000050823 */ /* 0x000fe200000000ff */
[----:B------:R-:W-:Y:S06]  /*9980*/  BRA `(.L_x_107) ;  /* 0x0000000000887947 */ /* 0x000fec0003800000 */
.L_x_106:
[----:B------:R-:W-:-:S04]  /*9990*/  IADD3 R17, R16, -0xfd, RZ ;  /* 0xffffff0310117810 */ /* 0x000fc80007ffe0ff */
[----:B------:R-:W-:-:S13]  /*99a0*/  ISETP.GT.U32.AND P0, PT, R17, 0x1, PT ;  /* 0x000000011100780c */ /* 0x000fda0003f04070 */
[----:B------:R-:W-:Y:S05]  /*99b0*/  @P0 BRA `(.L_x_108) ;  /* 0x0000000000780947 */ /* 0x000fea0003800000 */
[----:B------:R-:W-:Y:S02]  /*99c0*/  LOP3.LUT R0, R2, 0x7fffff, RZ, 0xc0, !PT ;  /* 0x007fffff02007812 */ /* 0x000fe400078ec0ff */
[----:B------:R-:W-:Y:S02]  /*99d0*/  MOV R12, 0x3 ;  /* 0x00000003000c7802 */ /* 0x000fe40000000f00 */
[----:B------:R-:W-:Y:S02]  /*99e0*/  LOP3.LUT R0, R0, 0x3f800000, RZ, 0xfc, !PT ;  /* 0x3f80000000007812 */ /* 0x000fe400078efcff */
[----:B------:R-:W-:Y:S02]  /*99f0*/  SHF.L.U32 R12, R12, R17, RZ ;  /* 0x000000110c0c7219 */ /* 0x000fe400000006ff */
[----:B------:R-:W1:Y:S02]  /*9a00*/  MUFU.RCP R5, R0 ;  /* 0x0000000000057308 */ /* 0x000e640000001000 */
[----:B-1----:R-:W-:-:S04]  /*9a10*/  FFMA R6, R0, R5, -1 ;  /* 0xbf80000000067423 */ /* 0x002fc80000000005 */
[----:B------:R-:W-:-:S04]  /*9a20*/  FADD.FTZ R6, -R6, -RZ ;  /* 0x800000ff06067221 */ /* 0x000fc80000010100 */
[CCC-:B------:R-:W-:Y:S01]  /*9a30*/  FFMA.RM R7, R5.reuse, R6.reuse, R5.reuse ;  /* 0x0000000605077223 */ /* 0x1c0fe20000004005 */
[----:B------:R-:W-:-:S04]  /*9a40*/  FFMA.RP R6, R5, R6, R5 ;  /* 0x0000000605067223 */ /* 0x000fc80000008005 */
[C---:B------:R-:W-:Y:S02]  /*9a50*/  LOP3.LUT R5, R7.reuse, 0x7fffff, RZ, 0xc0, !PT ;  /* 0x007fffff07057812 */ /* 0x040fe400078ec0ff */
[----:B------:R-:W-:Y:S02]  /*9a60*/  FSETP.NEU.FTZ.AND P0, PT, R7, R6, PT ;  /* 0x000000060700720b */ /* 0x000fe40003f1d000 */
[----:B------:R-:W-:Y:S02]  /*9a70*/  LOP3.LUT R5, R5, 0x800000, RZ, 0xfc, !PT ;  /* 0x0080000005057812 */ /* 0x000fe400078efcff */
[----:B------:R-:W-:Y:S02]  /*9a80*/  SEL R6, RZ, 0xffffffff, !P0 ;  /* 0xffffffffff067807 */ /* 0x000fe40004000000 */
[----:B------:R-:W-:Y:S02]  /*9a90*/  LOP3.LUT R12, R12, R5, RZ, 0xc0, !PT ;  /* 0x000000050c0c7212 */ /* 0x000fe400078ec0ff */
[----:B------:R-:W-:-:S02]  /*9aa0*/  IADD3 R6, -R6, RZ, RZ ;  /* 0x000000ff06067210 */ /* 0x000fc40007ffe1ff */
[-C--:B------:R-:W-:Y:S02]  /*9ab0*/  SHF.R.U32.HI R12, RZ, R17.reuse, R12 ;  /* 0x00000011ff0c7219 */ /* 0x080fe4000001160c */
[----:B------:R-:W-:Y:S02]  /*9ac0*/  LOP3.LUT P1, RZ, R6, R17, R5, 0xf8, !PT ;  /* 0x0000001106ff7212 */ /* 0x000fe4000782f805 */
[C---:B------:R-:W-:Y:S02]  /*9ad0*/  LOP3.LUT P0, RZ, R12.reuse, 0x1, RZ, 0xc0, !PT ;  /* 0x000000010cff7812 */ /* 0x040fe4000780c0ff */
[----:B------:R-:W-:-:S04]  /*9ae0*/  LOP3.LUT P2, RZ, R12, 0x2, RZ, 0xc0, !PT ;  /* 0x000000020cff7812 */ /* 0x000fc8000784c0ff */
[----:B------:R-:W-:Y:S02]  /*9af0*/  PLOP3.LUT P0, PT, P0, P1, P2, 0xe0, 0x0 ;  /* 0x000000000000781c */ /* 0x000fe40000703c20 */
[----:B------:R-:W-:Y:S02]  /*9b00*/  LOP3.LUT P1, RZ, R2, 0x7fffff, RZ, 0xc0, !PT ;  /* 0x007fffff02ff7812 */ /* 0x000fe4000782c0ff */
[----:B------:R-:W-:-:S04]  /*9b10*/  SEL R0, RZ, 0x1, !P0 ;  /* 0x00000001ff007807 */ /* 0x000fc80004000000 */
[----:B------:R-:W-:-:S04]  /*9b20*/  IADD3 R0, -R0, RZ, RZ ;  /* 0x000000ff00007210 */ /* 0x000fc80007ffe1ff */
[----:B------:R-:W-:Y:S02]  /*9b30*/  ISETP.GE.AND P0, PT, R0, RZ, PT ;  /* 0x000000ff0000720c */ /* 0x000fe40003f06270 */
[----:B------:R-:W-:-:S04]  /*9b40*/  IADD3 R0, R16, -0xfc, RZ ;  /* 0xffffff0410007810 */ /* 0x000fc80007ffe0ff */
[----:B------:R-:W-:-:S07]  /*9b50*/  SHF.R.U32.HI R5, RZ, R0, R5 ;  /* 0x00000000ff057219 */ /* 0x000fce0000011605 */
[----:B------:R-:W-:-:S04]  /*9b60*/  @!P0 IADD3 R5, R5, 0x1, RZ ;  /* 0x0000000105058810 */ /* 0x000fc80007ffe0ff */
[----:B------:R-:W-:-:S04]  /*9b70*/  @!P1 SHF.L.U32 R5, R5, 0x1, RZ ;  /* 0x0000000105059819 */ /* 0x000fc800000006ff */
[----:B------:R-:W-:Y:S01]  /*9b80*/  LOP3.LUT R5, R5, 0x80000000, R2, 0xf8, !PT ;  /* 0x8000000005057812 */ /* 0x000fe200078ef802 */
[----:B------:R-:W-:Y:S06]  /*9b90*/  BRA `(.L_x_107) ;  /* 0x0000000000047947 */ /* 0x000fec0003800000 */
.L_x_108:
[----:B------:R1:W2:Y:S02]  /*9ba0*/  MUFU.RCP R5, R2 ;  /* 0x0000000200057308 */ /* 0x0002a40000001000 */
.L_x_107:
[----:B------:R-:W-:Y:S05]  /*9bb0*/  BSYNC B2 ;  /* 0x0000000000027941 */ /* 0x000fea0003800000 */
.L_x_105:
[----:B------:R-:W-:Y:S02]  /*9bc0*/  MOV R6, R13 ;  /* 0x0000000d00067202 */ /* 0x000fe40000000f00 */
[----:B------:R-:W-:-:S04]  /*9bd0*/  MOV R7, 0x0 ;  /* 0x0000000000077802 */ /* 0x000fc80000000f00 */
[----:B-12---:R-:W-:Y:S05]  /*9be0*/  RET.REL.NODEC R6 `(_ZN7cutlass13device_kernelINS_4fmha6kernel28FmhaKernelTmaWarpSpecializedINS1_10collective30FmhaMainloopTmaWarpSpecializedINS_6half_tEffN4cute5tupleIJNS7_1CILi128EEESA_SA_EEENS8_IJiNS9_ILi1EEENS8_IJiiEEEEEESE_SE_NS4_13DefaultFusionEJEEENS4_15FmhaFwdEpilogueIS6_fNS8_IJNS9_ILi64EEESA_SA_EEEEENS2_23IndividualTileSchedulerEJEEEEEvNT_6ParamsE) ;  /* 0xffffff6406047950 */ /* 0x006fea0003c3ffff */
.L_x_109:
[----:B------:R-:W-:-:S00]  /*9bf0*/  BRA `(.L_x_109) ;  /* 0xfffffffc00fc7947 */ /* 0x000fc0000383ffff */
[----:B------:R-:W-:-:S00]  /*9c00*/  NOP ;  /* 0x0000000000007918 */ /* 0x000fc00000000000 */
[----:B------:R-:W-:-:S00]  /*9c10*/  NOP ;  /* 0x0000000000007918 */ /* 0x000fc00000000000 */
[----:B------:R-:W-:-:S00]  /*9c20*/  NOP ;  /* 0x0000000000007918 */ /* 0x000fc00000000000 */
[----:B------:R-:W-:-:S00]  /*9c30*/  NOP ;  /* 0x0000000000007918 */ /* 0x000fc00000000000 */
[----:B------:R-:W-:-:S00]  /*9c40*/  NOP ;  /* 0x0000000000007918 */ /* 0x000fc00000000000 */
[----:B------:R-:W-:-:S00]  /*9c50*/  NOP ;  /* 0x0000000000007918 */ /* 0x000fc00000000000 */
[----:B------:R-:W-:-:S00]  /*9c60*/  NOP ;  /* 0x0000000000007918 */ /* 0x000fc00000000000 */
[----:B------:R-:W-:-:S00]  /*9c70*/  NOP ;  /* 0x0000000000007918 */ /* 0x000fc00000000000 */
.L_x_110:


//--------------------- .nv.global.init           --------------------------
	.section	.nv.global.init,"aw",@progbits
.nv.global.init:
	.type		$str$24,@object
	.size		$str$24,($str$25 - $str$24)
$str$24:
        /*0000*/ 	.byte	0x28, 0x61, 0x64, 0x64, 0x72, 0x65, 0x73, 0x73, 0x20, 0x26, 0x20, 0x6d, 0x61, 0x73, 0x6b, 0x29
        /*0010*/ 	.byte	0x20, 0x3d, 0x3d, 0x20, 0x30, 0x00
	.type		$str$25,@object
	.size		$str$25,(__unnamed_1 - $str$25)
$str$25:
        /*0016*/ 	.byte	0x2f, 0x74, 0x6d, 0x70, 0x2f, 0x63, 0x75, 0x74, 0x6c, 0x61, 0x73, 0x73, 0x5f, 0x73, 0x77, 0x65
        /*0026*/ 	.byte	0x65, 0x70, 0x5f, 0x73, 0x72, 0x63, 0x2f, 0x69, 0x6e, 0x63, 0x6c, 0x75, 0x64, 0x65, 0x2f, 0x63
        /*0036*/ 	.byte	0x75, 0x74, 0x65, 0x2f, 0x70, 0x6f, 0x69, 0x6e, 0x74, 0x65, 0x72, 0x5f, 0x66, 0x6c, 0x61, 0x67
        /*0046*/ 	.byte	0x67, 0x65, 0x64, 0x2e, 0x68, 0x70, 0x70, 0x00
	.type		__unnamed_1,@object
	.size		__unnamed_1,(__unnamed_2 - __unnamed_1)
__unnamed_1:
        /*004e*/ 	.byte	0x61, 0x75, 0x74, 0x6f, 0x20, 0x63, 0x75, 0x74, 0x65, 0x3a, 0x3a, 0x61, 0x73, 0x5f, 0x70, 0x6f
        /* <DEDUP_REMOVED lines=27> */
        /*020e*/ 	.byte	0x3e, 0x3e, 0x3e, 0x3e, 0x3e, 0x5d, 0x00
	.type		__unnamed_2,@object
	.size		__unnamed_2,(.L_1 - __unnamed_2)
__unnamed_2:
        /* <DEDUP_REMOVED lines=29> */
.L_1:


//--------------------- .nv.shared._ZN7cutlass13device_kernelINS_4fmha6kernel28FmhaKernelTmaWarpSpecializedINS1_10collective30FmhaMainloopTmaWarpSpecializedINS_6half_tEffN4cute5tupleIJNS7_1CILi128EEESA_SA_EEENS8_IJiNS9_ILi1EEENS8_IJiiEEEEEESE_SE_NS4_13DefaultFusionEJEEENS4_15FmhaFwdEpilogueIS6_fNS8_IJNS9_ILi64EEESA_SA_EEEEENS2_23IndividualTileSchedulerEJEEEEEvNT_6ParamsE --------------------------
	.section	.nv.shared._ZN7cutlass13device_kernelINS_4fmha6kernel28FmhaKernelTmaWarpSpecializedINS1_10collective30FmhaMainloopTmaWarpSpecializedINS_6half_tEffN4cute5tupleIJNS7_1CILi128EEESA_SA_EEENS8_IJiNS9_ILi1EEENS8_IJiiEEEEEESE_SE_NS4_13DefaultFusionEJEEENS4_15FmhaFwdEpilogueIS6_fNS8_IJNS9_ILi64EEESA_SA_EEEEENS2_23IndividualTileSchedulerEJEEEEEvNT_6ParamsE,"aw",@nobits
	.sectionflags	@""
	.align	16
	.zero		1024


//--------------------- .nv.shared.reserved.0     --------------------------
	.section	.nv.shared.reserved.0,"aw",@nobits
	.weak		__nv_reservedSMEM_offset_0_alias
	.size		__nv_reservedSMEM_offset_0_alias, 0, 0
	.other		__nv_reservedSMEM_offset_0_alias,@"STO_CUDA_RESERVED_SHARED STV_DEFAULT"
__nv_reservedSMEM_offset_0_alias:
	.zero		0


//--------------------- .nv.global                --------------------------
	.section	.nv.global,"aw",@nobits
.nv.global:
	.type		_ZN39_INTERNAL_23095ce5_4_k_cu_78aafed4_26684cute1_E,@object
	.size		_ZN39_INTERNAL_23095ce5_4_k_cu_78aafed4_26684cute1_E,(_ZN39_INTERNAL_23095ce5_4_k_cu_78aafed4_26684cuda3std3__45__cpo6cbeginE - _ZN39_INTERNAL_23095ce5_4_k_cu_78aafed4_26684cute1_E)
_ZN39_INTERNAL_23095ce5_4_k_cu_78aafed4_26684cute1_E:
	.zero		1
	.type		_ZN39_INTERNAL_23095ce5_4_k_cu_78aafed4_26684cuda3std3__45__cpo6cbeginE,@object
	.size		_ZN39_INTERNAL_23095ce5_4_k_cu_78aafed4_26684cuda3std3__45__cpo6cbeginE,(_ZN39_INTERNAL_23095ce5_4_k_cu_78aafed4_26684cuda3std3__48in_placeE - _ZN39_INTERNAL_23095ce5_4_k_cu_78aafed4_26684cuda3std3__45__cpo6cbeginE)
_ZN39_INTERNAL_23095ce5_4_k_cu_78aafed4_26684cuda3std3__45__cpo6cbeginE:
	.zero		1
	.type		_ZN39_INTERNAL_23095ce5_4_k_cu_78aafed4_26684cuda3std3__48in_placeE,@object
	.size		_ZN39_INTERNAL_23095ce5_4_k_cu_78aafed4_26684cuda3std3__48in_placeE,(_ZN39_INTERNAL_23095ce5_4_k_cu_78aafed4_26684cuda3std6ranges3__45__cpo9iter_moveE - _ZN39_INTERNAL_23095ce5_4_k_cu_78aafed4_26684cuda3std3__48in_placeE)
_ZN39_INTERNAL_23095ce5_4_k_cu_78aafed4_26684cuda3std3__48in_placeE:
	.zero		1
	.type		_ZN39_INTERNAL_23095ce5_4_k_cu_78aafed4_26684cuda3std6ranges3__45__cpo9iter_moveE,@object
	.size		_ZN39_INTERNAL_23095ce5_4_k_cu_78aafed4_26684cuda3std6ranges3__45__cpo9iter_moveE,(_ZN39_INTERNAL_23095ce5_4_k_cu_78aafed4_26684cuda3std3__45__cpo5beginE - _ZN39_INTERNAL_23095ce5_4_k_cu_78aafed4_26684cuda3std6ranges3__45__cpo9iter_moveE)
_ZN39_INTERNAL_23095ce5_4_k_cu_78aafed4_26684cuda3std6ranges3__45__cpo9iter_moveE:
	.zero		1
	.type		_ZN39_INTERNAL_23095ce5_4_k_cu_78aafed4_26684cuda3std3__45__cpo5beginE,@object
	.size		_ZN39_INTERNAL_23095ce5_4_k_cu_78aafed4_26684cuda3std3__45__cpo5beginE,(_ZN39_INTERNAL_23095ce5_4_k_cu_78aafed4_26684cuda3std3__441_GLOBAL__N__23095ce5_4_k_cu_78aafed4_26686ignoreE - _ZN39_INTERNAL_23095ce5_4_k_cu_78aafed4_26684cuda3std3__45__cpo5beginE)
_ZN39_INTERNAL_23095ce5_4_k_cu_78aafed4_26684cuda3std3__45__cpo5beginE:
	.zero		1
	.type		_ZN39_INTERNAL_23095ce5_4_k_cu_78aafed4_26684cuda3std3__441_GLOBAL__N__23095ce5_4_k_cu_78aafed4_26686ignoreE,@object
	.size		_ZN39_INTERNAL_23095ce5_4_k_cu_78aafed4_26684cuda3std3__441_GLOBAL__N__23095ce5_4_k_cu_78aafed4_26686ignoreE,(_ZN39_INTERNAL_23095ce5_4_k_cu_78aafed4_26684cute7productE - _ZN39_INTERNAL_23095ce5_4_k_cu_78aafed4_26684cuda3std3__441_GLOBAL__N__23095ce5_4_k_cu_78aafed4_26686ignoreE)
_ZN39_INTERNAL_23095ce5_4_k_cu_78aafed4_26684cuda3std3__441_GLOBAL__N__23095ce5_4_k_cu_78aafed4_26686ignoreE:
	.zero		1
	.type		_ZN39_INTERNAL_23095ce5_4_k_cu_78aafed4_26684cute7productE,@object
	.size		_ZN39_INTERNAL_23095ce5_4_k_cu_78aafed4_26684cute7productE,(_ZN39_INTERNAL_23095ce5_4_k_cu_78aafed4_26684cuda3std3__45__cpo3endE - _ZN39_INTERNAL_23095ce5_4_k_cu_78aafed4_26684cute7productE)
_ZN39_INTERNAL_23095ce5_4_k_cu_78aafed4_26684cute7productE:
	.zero		1
	.type		_ZN39_INTERNAL_23095ce5_4_k_cu_78aafed4_26684cuda3std3__45__cpo3endE,@object
	.size		_ZN39_INTERNAL_23095ce5_4_k_cu_78aafed4_26684cuda3std3__45__cpo3endE,(_ZN39_INTERNAL_23095ce5_4_k_cu_78aafed4_26684cuda3std3__419piecewise_constructE - _ZN39_INTERNAL_23095ce5_4_k_cu_78aafed4_26684cuda3std3__45__cpo3endE)
_ZN39_INTERNAL_23095ce5_4_k_cu_78aafed4_26684cuda3std3__45__cpo3endE:
	.zero		1
	.type		_ZN39_INTERNAL_23095ce5_4_k_cu_78aafed4_26684cuda3std3__419piecewise_constructE,@object
	.size		_ZN39_INTERNAL_23095ce5_4_k_cu_78aafed4_26684cuda3std3__419piecewise_constructE,(_ZN39_INTERNAL_23095ce5_4_k_cu_78aafed4_26684cuda3std3__45__cpo4cendE - _ZN39_INTERNAL_23095ce5_4_k_cu_78aafed4_26684cuda3std3__419piecewise_constructE)
_ZN39_INTERNAL_23095ce5_4_k_cu_78aafed4_26684cuda3std3__419piecewise_constructE:
	.zero		1
	.type		_ZN39_INTERNAL_23095ce5_4_k_cu_78aafed4_26684cuda3std3__45__cpo4cendE,@object
	.size		_ZN39_INTERNAL_23095ce5_4_k_cu_78aafed4_26684cuda3std3__45__cpo4cendE,(_ZN39_INTERNAL_23095ce5_4_k_cu_78aafed4_26684cuda3std6ranges3__45__cpo4swapE - _ZN39_INTERNAL_23095ce5_4_k_cu_78aafed4_26684cuda3std3__45__cpo4cendE)
_ZN39_INTERNAL_23095ce5_4_k_cu_78aafed4_26684cuda3std3__45__cpo4cendE:
	.zero		1
	.type		_ZN39_INTERNAL_23095ce5_4_k_cu_78aafed4_26684cuda3std6ranges3__45__cpo4swapE,@object
	.size		_ZN39_INTERNAL_23095ce5_4_k_cu_78aafed4_26684cuda3std6ranges3__45__cpo4swapE,(.L_9 - _ZN39_INTERNAL_23095ce5_4_k_cu_78aafed4_26684cuda3std6ranges3__45__cpo4swapE)
_ZN39_INTERNAL_23095ce5_4_k_cu_78aafed4_26684cuda3std6ranges3__45__cpo4swapE:
	.zero		1
.L_9:


//--------------------- .nv.constant0._ZN7cutlass13device_kernelINS_4fmha6kernel28FmhaKernelTmaWarpSpecializedINS1_10collective30FmhaMainloopTmaWarpSpecializedINS_6half_tEffN4cute5tupleIJNS7_1CILi128EEESA_SA_EEENS8_IJiNS9_ILi1EEENS8_IJiiEEEEEESE_SE_NS4_13DefaultFusionEJEEENS4_15FmhaFwdEpilogueIS6_fNS8_IJNS9_ILi64EEESA_SA_EEEEENS2_23IndividualTileSchedulerEJEEEEEvNT_6ParamsE --------------------------
	.section	.nv.constant0._ZN7cutlass13device_kernelINS_4fmha6kernel28FmhaKernelTmaWarpSpecializedINS1_10collective30FmhaMainloopTmaWarpSpecializedINS_6half_tEffN4cute5tupleIJNS7_1CILi128EEESA_SA_EEENS8_IJiNS9_ILi1EEENS8_IJiiEEEEEESE_SE_NS4_13DefaultFusionEJEEENS4_15FmhaFwdEpilogueIS6_fNS8_IJNS9_ILi64EEESA_SA_EEEEENS2_23IndividualTileSchedulerEJEEEEEvNT_6ParamsE,"a",@progbits
	.sectionflags	@""
	.align	4
.nv.constant0._ZN7cutlass13device_kernelINS_4fmha6kernel28FmhaKernelTmaWarpSpecializedINS1_10collective30FmhaMainloopTmaWarpSpecializedINS_6half_tEffN4cute5tupleIJNS7_1CILi128EEESA_SA_EEENS8_IJiNS9_ILi1EEENS8_IJiiEEEEEESE_SE_NS4_13DefaultFusionEJEEENS4_15FmhaFwdEpilogueIS6_fNS8_IJNS9_ILi64EEESA_SA_EEEEENS2_23IndividualTileSchedulerEJEEEEEvNT_6ParamsE:
	.zero		2688


//--------------------- SYMBOLS --------------------------

	.type		.nv.reservedSmem.offset0,@object
	.size		.nv.reservedSmem.offset0,0x4
	.type		__assertfail,@function
